def attn_fwd(
    Q,
    K,
    V,
    Out,
    Lse,
    sm_scale,
    stride_qz,
    stride_qh,
    stride_qm,
    stride_qk,
    stride_kz,
    stride_kh,
    stride_kn,
    stride_kk,
    stride_vz,
    stride_vh,
    stride_vn,
    stride_vk,
    stride_oz,
    stride_oh,
    stride_om,
    stride_ok,
    seqlen_q,
    seqlen_k,
    BLOCK_M: tl.constexpr,
    BLOCK_N: tl.constexpr,
    HEAD_DIM: tl.constexpr,
    CAUSAL: tl.constexpr,
):
    start_m = tl.program_id(0)
    off_hz = tl.program_id(1)
    q_off = off_hz * stride_qh
    k_off = off_hz * stride_kh
    v_off = off_hz * stride_vh
    offs_m = start_m * BLOCK_M + tl.arange(0, BLOCK_M)
    offs_d = tl.arange(0, HEAD_DIM)
    offs_n = tl.arange(0, BLOCK_N)
    q_ptrs = Q + q_off + offs_m[:, None] * stride_qm + offs_d[None, :] * stride_qk
    k_ptrs = K + k_off + offs_d[:, None] * stride_kk + offs_n[None, :] * stride_kn
    v_ptrs = V + v_off + offs_n[:, None] * stride_vn + offs_d[None, :] * stride_vk
    m_i = tl.full([BLOCK_M], float("-inf"), dtype=tl.float32)
    l_i = tl.zeros([BLOCK_M], dtype=tl.float32) + 1.0
    acc = tl.zeros([BLOCK_M, HEAD_DIM], dtype=tl.float32)
    q = tl.load(q_ptrs)
    acc, l_i, m_i = _attn_fwd_inner(
        acc,
        l_i,
        m_i,
        q,
        k_ptrs,
        v_ptrs,
        sm_scale,
        stride_kn,
        stride_vn,
        start_m,
        seqlen_k,
        BLOCK_M,
        BLOCK_N,
        HEAD_DIM,
        CAUSAL,
    )
    acc = acc / l_i[:, None]
    lse = m_i + tl.math.log2(l_i) / 1.4426950408889634
    o_ptrs = (
        Out
        + off_hz * stride_oh
        + offs_m[:, None] * stride_om
        + offs_d[None, :] * stride_ok
    )
    tl.store(o_ptrs, acc.to(Out.dtype.element_ty))
    tl.store(Lse + off_hz * seqlen_q + offs_m, lse)

# config = {"BLOCK_M": 64, "BLOCK_N": 64, "HEAD_DIM": 128, "arch": "sm_90", "causal": true, "dtype": "fp16", "num_stages": 2, "num_warps": 4}
# arch = sm_90


// ===== COMPILED SASS (sm_90a) =====

	.target	sm_90a

	.elftype	@"ET_EXEC"


//--------------------- .note.nv.tkinfo           --------------------------
	.section	.note.nv.tkinfo,"",@"SHT_NOTE"
	.sectionflags	@"SHF_NOTE_NV_TKINFO"
	.tkinfo
        /*0018*/ 	.word	0x00000002
        /*0030*/ 	.string	""
        /*0030*/ 	.string	"ptxas"
        /*0030*/ 	.string	"Cuda compilation tools, release 13.0, V13.0.88"
        /*0030*/ 	.string	"Build cuda_13.0.r13.0/compiler.36424714_0"
        /*0030*/ 	.string	"-v  -suppress-debug-info  -lineinfo  -arch sm_90a "



//--------------------- .note.nv.cuinfo           --------------------------
	.section	.note.nv.cuinfo,"",@"SHT_NOTE"
	.sectionflags	@"SHF_NOTE_NV_CUINFO"
        /*0018*/ 	.short	0x0002
        /*001a*/ 	.short	0x005a
        /*001c*/ 	.short	0x0082
	.zero		2


//--------------------- .nv.info                  --------------------------
	.section	.nv.info,"",@"SHT_CUDA_INFO"
	.align	4


	//----- nvinfo : EIATTR_REGCOUNT
	.align		4
        /*0000*/ 	.byte	0x04, 0x2f
        /*0002*/ 	.short	(.L_2 - .L_1)
	.align		4
.L_1:
        /*0004*/ 	.word	index@(attn_fwd)
        /*0008*/ 	.word	0x000000ff


	//----- nvinfo : EIATTR_FRAME_SIZE
	.align		4
.L_2:
        /*000c*/ 	.byte	0x04, 0x11
        /*000e*/ 	.short	(.L_4 - .L_3)
	.align		4
.L_3:
        /*0010*/ 	.word	index@(attn_fwd)
        /*0014*/ 	.word	0x00000140


	//----- nvinfo : EIATTR_MIN_STACK_SIZE
	.align		4
.L_4:
        /*0018*/ 	.byte	0x04, 0x12
        /*001a*/ 	.short	(.L_6 - .L_5)
	.align		4
.L_5:
        /*001c*/ 	.word	index@(attn_fwd)
        /*0020*/ 	.word	0x00000140
.L_6:


//--------------------- .nv.compat                --------------------------
	.section	.nv.compat,"",@"SHT_CUDA_COMPAT_INFO"
	.align	4
        /*0000*/ 	.byte	0x02, 0x09, 0x01, 0x00, 0x02, 0x02, 0x04, 0x00, 0x02, 0x05, 0x05, 0x00, 0x03, 0x07, 0x01, 0x01
        /*0010*/ 	.byte	0x02, 0x03, 0x00, 0x00, 0x02, 0x06, 0x01, 0x00, 0x04, 0x0b, 0x08, 0x00, 0x00, 0x00, 0x00, 0x00
        /*0020*/ 	.byte	0x00, 0x00, 0x00, 0x00


//--------------------- .nv.info.attn_fwd         --------------------------
	.section	.nv.info.attn_fwd,"",@"SHT_CUDA_INFO"
	.sectionflags	@""
	.align	4


	//----- nvinfo : EIATTR_CUDA_API_VERSION
	.align		4
        /*0000*/ 	.byte	0x04, 0x37
        /*0002*/ 	.short	(.L_8 - .L_7)
.L_7:
        /*0004*/ 	.word	0x00000082


	//----- nvinfo : EIATTR_KPARAM_INFO
	.align		4
.L_8:
        /*0008*/ 	.byte	0x04, 0x17
        /*000a*/ 	.short	(.L_10 - .L_9)
.L_9:
        /*000c*/ 	.word	0x00000000
        /*0010*/ 	.short	0x0019
        /*0012*/ 	.short	0x0080
        /*0014*/ 	.byte	0x00, 0xf4, 0x21, 0x00


	//----- nvinfo : EIATTR_KPARAM_INFO
	.align		4
.L_10:
        /*0018*/ 	.byte	0x04, 0x17
        /*001a*/ 	.short	(.L_12 - .L_11)
.L_11:
        /*001c*/ 	.word	0x00000000
        /*0020*/ 	.short	0x0018
        /*0022*/ 	.short	0x0078
        /*0024*/ 	.byte	0x00, 0xf4, 0x21, 0x00


	//----- nvinfo : EIATTR_KPARAM_INFO
	.align		4
.L_12:
        /*0028*/ 	.byte	0x04, 0x17
        /*002a*/ 	.short	(.L_14 - .L_13)
.L_13:
        /*002c*/ 	.word	0x00000000
        /*0030*/ 	.short	0x0017
        /*0032*/ 	.short	0x0070
        /*0034*/ 	.byte	0x00, 0xf0, 0x11, 0x00


	//----- nvinfo : EIATTR_KPARAM_INFO
	.align		4
.L_14:
        /*0038*/ 	.byte	0x04, 0x17
        /*003a*/ 	.short	(.L_16 - .L_15)
.L_15:
        /*003c*/ 	.word	0x00000000
        /*0040*/ 	.short	0x0016
        /*0042*/ 	.short	0x006c
        /*0044*/ 	.byte	0x00, 0xf0, 0x11, 0x00


	//----- nvinfo : EIATTR_KPARAM_INFO
	.align		4
.L_16:
        /*0048*/ 	.byte	0x04, 0x17
        /*004a*/ 	.short	(.L_18 - .L_17)
.L_17:
        /*004c*/ 	.word	0x00000000
        /*0050*/ 	.short	0x0015
        /*0052*/ 	.short	0x0068
        /*0054*/ 	.byte	0x00, 0xf0, 0x11, 0x00


	//----- nvinfo : EIATTR_KPARAM_INFO
	.align		4
.L_18:
        /*0058*/ 	.byte	0x04, 0x17
        /*005a*/ 	.short	(.L_20 - .L_19)
.L_19:
        /*005c*/ 	.word	0x00000000
        /*0060*/ 	.short	0x0014
        /*0062*/ 	.short	0x0064
        /*0064*/ 	.byte	0x00, 0xf0, 0x11, 0x00


	//----- nvinfo : EIATTR_KPARAM_INFO
	.align		4
.L_20:
        /*0068*/ 	.byte	0x04, 0x17
        /*006a*/ 	.short	(.L_22 - .L_21)
.L_21:
        /*006c*/ 	.word	0x00000000
        /*0070*/ 	.short	0x0013
        /*0072*/ 	.short	0x0060
        /*0074*/ 	.byte	0x00, 0xf0, 0x11, 0x00


	//----- nvinfo : EIATTR_KPARAM_INFO
	.align		4
.L_22:
        /*0078*/ 	.byte	0x04, 0x17
        /*007a*/ 	.short	(.L_24 - .L_23)
.L_23:
        /*007c*/ 	.word	0x00000000
        /*0080*/ 	.short	0x0012
        /*0082*/ 	.short	0x005c
        /*0084*/ 	.byte	0x00, 0xf0, 0x11, 0x00


	//----- nvinfo : EIATTR_KPARAM_INFO
	.align		4
.L_24:
        /*0088*/ 	.byte	0x04, 0x17
        /*008a*/ 	.short	(.L_26 - .L_25)
.L_25:
        /*008c*/ 	.word	0x00000000
        /*0090*/ 	.short	0x0011
        /*0092*/ 	.short	0x0058
        /*0094*/ 	.byte	0x00, 0xf0, 0x11, 0x00


	//----- nvinfo : EIATTR_KPARAM_INFO
	.align		4
.L_26:
        /*0098*/ 	.byte	0x04, 0x17
        /*009a*/ 	.short	(.L_28 - .L_27)
.L_27:
        /*009c*/ 	.word	0x00000000
        /*00a0*/ 	.short	0x0010
        /*00a2*/ 	.short	0x0054
        /*00a4*/ 	.byte	0x00, 0xf0, 0x11, 0x00


	//----- nvinfo : EIATTR_KPARAM_INFO
	.align		4
.L_28:
        /*00a8*/ 	.byte	0x04, 0x17
        /*00aa*/ 	.short	(.L_30 - .L_29)
.L_29:
        /*00ac*/ 	.word	0x00000000
        /*00b0*/ 	.short	0x000f
        /*00b2*/ 	.short	0x0050
        /*00b4*/ 	.byte	0x00, 0xf0, 0x11, 0x00


	//----- nvinfo : EIATTR_KPARAM_INFO
	.align		4
.L_30:
        /*00b8*/ 	.byte	0x04, 0x17
        /*00ba*/ 	.short	(.L_32 - .L_31)
.L_31:
        /*00bc*/ 	.word	0x00000000
        /*00c0*/ 	.short	0x000e
        /*00c2*/ 	.short	0x004c
        /*00c4*/ 	.byte	0x00, 0xf0, 0x11, 0x00


	//----- nvinfo : EIATTR_KPARAM_INFO
	.align		4
.L_32:
        /*00c8*/ 	.byte	0x04, 0x17
        /*00ca*/ 	.short	(.L_34 - .L_33)
.L_33:
        /*00cc*/ 	.word	0x00000000
        /*00d0*/ 	.short	0x000d
        /*00d2*/ 	.short	0x0048
        /*00d4*/ 	.byte	0x00, 0xf0, 0x11, 0x00


	//----- nvinfo : EIATTR_KPARAM_INFO
	.align		4
.L_34:
        /*00d8*/ 	.byte	0x04, 0x17
        /*00da*/ 	.short	(.L_36 - .L_35)
.L_35:
        /*00dc*/ 	.word	0x00000000
        /*00e0*/ 	.short	0x000c
        /*00e2*/ 	.short	0x0044
        /*00e4*/ 	.byte	0x00, 0xf0, 0x11, 0x00


	//----- nvinfo : EIATTR_KPARAM_INFO
	.align		4
.L_36:
        /*00e8*/ 	.byte	0x04, 0x17
        /*00ea*/ 	.short	(.L_38 - .L_37)
.L_37:
        /*00ec*/ 	.word	0x00000000
        /*00f0*/ 	.short	0x000b
        /*00f2*/ 	.short	0x0040
        /*00f4*/ 	.byte	0x00, 0xf0, 0x11, 0x00


	//----- nvinfo : EIATTR_KPARAM_INFO
	.align		4
.L_38:
        /*00f8*/ 	.byte	0x04, 0x17
        /*00fa*/ 	.short	(.L_40 - .L_39)
.L_39:
        /*00fc*/ 	.word	0x00000000
        /*0100*/ 	.short	0x000a
        /*0102*/ 	.short	0x003c
        /*0104*/ 	.byte	0x00, 0xf0, 0x11, 0x00


	//----- nvinfo : EIATTR_KPARAM_INFO
	.align		4
.L_40:
        /*0108*/ 	.byte	0x04, 0x17
        /*010a*/ 	.short	(.L_42 - .L_41)
.L_41:
        /*010c*/ 	.word	0x00000000
        /*0110*/ 	.short	0x0009
        /*0112*/ 	.short	0x0038
        /*0114*/ 	.byte	0x00, 0xf0, 0x11, 0x00


	//----- nvinfo : EIATTR_KPARAM_INFO
	.align		4
.L_42:
        /*0118*/ 	.byte	0x04, 0x17
        /*011a*/ 	.short	(.L_44 - .L_43)
.L_43:
        /*011c*/ 	.word	0x00000000
        /*0120*/ 	.short	0x0008
        /*0122*/ 	.short	0x0034
        /*0124*/ 	.byte	0x00, 0xf0, 0x11, 0x00


	//----- nvinfo : EIATTR_KPARAM_INFO
	.align		4
.L_44:
        /*0128*/ 	.byte	0x04, 0x17
        /*012a*/ 	.short	(.L_46 - .L_45)
.L_45:
        /*012c*/ 	.word	0x00000000
        /*0130*/ 	.short	0x0007
        /*0132*/ 	.short	0x0030
        /*0134*/ 	.byte	0x00, 0xf0, 0x11, 0x00


	//----- nvinfo : EIATTR_KPARAM_INFO
	.align		4
.L_46:
        /*0138*/ 	.byte	0x04, 0x17
        /*013a*/ 	.short	(.L_48 - .L_47)
.L_47:
        /*013c*/ 	.word	0x00000000
        /*0140*/ 	.short	0x0006
        /*0142*/ 	.short	0x002c
        /*0144*/ 	.byte	0x00, 0xf0, 0x11, 0x00


	//----- nvinfo : EIATTR_KPARAM_INFO
	.align		4
.L_48:
        /*0148*/ 	.byte	0x04, 0x17
        /*014a*/ 	.short	(.L_50 - .L_49)
.L_49:
        /*014c*/ 	.word	0x00000000
        /*0150*/ 	.short	0x0005
        /*0152*/ 	.short	0x0028
        /*0154*/ 	.byte	0x00, 0xf0, 0x11, 0x00


	//----- nvinfo : EIATTR_KPARAM_INFO
	.align		4
.L_50:
        /*0158*/ 	.byte	0x04, 0x17
        /*015a*/ 	.short	(.L_52 - .L_51)
.L_51:
        /*015c*/ 	.word	0x00000000
        /*0160*/ 	.short	0x0004
        /*0162*/ 	.short	0x0020
        /*0164*/ 	.byte	0x00, 0xf4, 0x21, 0x00


	//----- nvinfo : EIATTR_KPARAM_INFO
	.align		4
.L_52:
        /*0168*/ 	.byte	0x04, 0x17
        /*016a*/ 	.short	(.L_54 - .L_53)
.L_53:
        /*016c*/ 	.word	0x00000000
        /*0170*/ 	.short	0x0003
        /*0172*/ 	.short	0x0018
        /*0174*/ 	.byte	0x00, 0xf4, 0x21, 0x00


	//----- nvinfo : EIATTR_KPARAM_INFO
	.align		4
.L_54:
        /*0178*/ 	.byte	0x04, 0x17
        /*017a*/ 	.short	(.L_56 - .L_55)
.L_55:
        /*017c*/ 	.word	0x00000000
        /*0180*/ 	.short	0x0002
        /*0182*/ 	.short	0x0010
        /*0184*/ 	.byte	0x00, 0xf4, 0x21, 0x00


	//----- nvinfo : EIATTR_KPARAM_INFO
	.align		4
.L_56:
        /*0188*/ 	.byte	0x04, 0x17
        /*018a*/ 	.short	(.L_58 - .L_57)
.L_57:
        /*018c*/ 	.word	0x00000000
        /*0190*/ 	.short	0x0001
        /*0192*/ 	.short	0x0008
        /*0194*/ 	.byte	0x00, 0xf4, 0x21, 0x00


	//----- nvinfo : EIATTR_KPARAM_INFO
	.align		4
.L_58:
        /*0198*/ 	.byte	0x04, 0x17
        /*019a*/ 	.short	(.L_60 - .L_59)
.L_59:
        /*019c*/ 	.word	0x00000000
        /*01a0*/ 	.short	0x0000
        /*01a2*/ 	.short	0x0000
        /*01a4*/ 	.byte	0x00, 0xf4, 0x21, 0x00


	//----- nvinfo : EIATTR_SPARSE_MMA_MASK
	.align		4
.L_60:
        /*01a8*/ 	.byte	0x03, 0x50
        /*01aa*/ 	.short	0x0000


	//----- nvinfo : EIATTR_MAXREG_COUNT
	.align		4
        /*01ac*/ 	.byte	0x03, 0x1b
        /*01ae*/ 	.short	0x00ff


	//----- nvinfo : EIATTR_NUM_BARRIERS
	.align		4
        /*01b0*/ 	.byte	0x02, 0x4c
        /*01b2*/ 	.byte	0x01
	.zero		1


	//----- nvinfo : EIATTR_ANNOTATIONS
	.align		4
        /*01b4*/ 	.byte	0x04, 0x55
        /*01b6*/ 	.short	(.L_62 - .L_61)


	//   ....[0]....
.L_61:
        /*01b8*/ 	.word	0x00000001
        /*01bc*/ 	.byte	0x40, 0x1b, 0x00, 0x00, 0x01, 0x00, 0x00, 0x00, 0xe0, 0x1d, 0x00, 0x00, 0x01, 0x00, 0x00, 0x00
        /* <DEDUP_REMOVED lines=38> */
        /*042c*/ 	.byte	0x20, 0x57, 0x00, 0x00, 0x01, 0x00, 0x00, 0x00, 0x10, 0x6c, 0x00, 0x00


	//----- nvinfo : EIATTR_MERCURY_ISA_VERSION
	.align		4
.L_62:
        /*0438*/ 	.byte	0x03, 0x5f
        /*043a*/ 	.short	0x0101


	//----- nvinfo : EIATTR_COOP_GROUP_MASK_REGIDS
	.align		4
        /*043c*/ 	.byte	0x04, 0x29
        /*043e*/ 	.short	(.L_64 - .L_63)


	//   ....[0]....
.L_63:
        /*0440*/ 	.word	0xffffffff


	//   ....[1]....
        /*0444*/ 	.word	0xffffffff


	//   ....[2]....
        /*0448*/ 	.word	0xffffffff


	//   ....[3]....
        /*044c*/ 	.word	0xffffffff


	//   ....[4]....
        /*0450*/ 	.word	0xffffffff


	//   ....[5]....
        /*0454*/ 	.word	0xffffffff


	//   ....[6]....
        /*0458*/ 	.word	0xffffffff


	//   ....[7]....
        /*045c*/ 	.word	0xffffffff


	//----- nvinfo : EIATTR_COOP_GROUP_INSTR_OFFSETS
	.align		4
.L_64:
        /*0460*/ 	.byte	0x04, 0x28
        /*0462*/ 	.short	(.L_66 - .L_65)


	//   ....[0]....
.L_65:
        /*0464*/ 	.word	0x00005d00


	//   ....[1]....
        /*0468*/ 	.word	0x00005d60


	//   ....[2]....
        /*046c*/ 	.word	0x00006090


	//   ....[3]....
        /*0470*/ 	.word	0x00006120


	//   ....[4]....
        /*0474*/ 	.word	0x00007260


	//   ....[5]....
        /*0478*/ 	.word	0x00007280


	//   ....[6]....
        /*047c*/ 	.word	0x000072c0


	//   ....[7]....
        /*0480*/ 	.word	0x00007300


	//----- nvinfo : EIATTR_EXIT_INSTR_OFFSETS
	.align		4
.L_66:
        /*0484*/ 	.byte	0x04, 0x1c
        /*0486*/ 	.short	(.L_68 - .L_67)


	//   ....[0]....
.L_67:
        /*0488*/ 	.word	0x0000a140


	//   ....[1]....
        /*048c*/ 	.word	0x0000a170


	//----- nvinfo : EIATTR_REQNTID
	.align		4
.L_68:
        /*0490*/ 	.byte	0x04, 0x10
        /*0492*/ 	.short	(.L_70 - .L_69)
.L_69:
        /*0494*/ 	.word	0x00000080
        /*0498*/ 	.word	0x00000001
        /*049c*/ 	.word	0x00000001


	//----- nvinfo : EIATTR_CBANK_PARAM_SIZE
	.align		4
.L_70:
        /*04a0*/ 	.byte	0x03, 0x19
        /*04a2*/ 	.short	0x0088


	//----- nvinfo : EIATTR_PARAM_CBANK
	.align		4
        /*04a4*/ 	.byte	0x04, 0x0a
        /*04a6*/ 	.short	(.L_72 - .L_71)
	.align		4
.L_71:
        /*04a8*/ 	.word	index@(.nv.constant0.attn_fwd)
        /*04ac*/ 	.short	0x0210
        /*04ae*/ 	.short	0x0088


	//----- nvinfo : EIATTR_SW_WAR
	.align		4
.L_72:
        /*04b0*/ 	.byte	0x04, 0x36
        /*04b2*/ 	.short	(.L_74 - .L_73)
.L_73:
        /*04b4*/ 	.word	0x00000008
.L_74:


//--------------------- .nv.callgraph             --------------------------
	.section	.nv.callgraph,"",@"SHT_CUDA_CALLGRAPH"
	.align	4
	.sectionentsize	8
	.align		4
        /*0000*/ 	.word	0x00000000
	.align		4
        /*0004*/ 	.word	0xffffffff
	.align		4
        /*0008*/ 	.word	0x00000000
	.align		4
        /*000c*/ 	.word	0xfffffffe
	.align		4
        /*0010*/ 	.word	0x00000000
	.align		4
        /*0014*/ 	.word	0xfffffffd
	.align		4
        /*0018*/ 	.word	0x00000000
	.align		4
        /*001c*/ 	.word	0xfffffffc


//--------------------- .nv.constant4             --------------------------
	.section	.nv.constant4,"a",@progbits
	.align	8
	.align		8
.nv.constant4:
        /*0000*/ 	.dword	_$_str


//--------------------- .text.attn_fwd            --------------------------
	.section	.text.attn_fwd,"ax",@progbits
	.align	128
        .global         attn_fwd
        .type           attn_fwd,@function
        .size           attn_fwd,(.L_x_3 - attn_fwd)
        .other          attn_fwd,@"STO_CUDA_ENTRY STV_DEFAULT"
attn_fwd:
.text.attn_fwd:
[----:B------:R-:W0:Y:S01]  /*0000*/  LDC R1, c[0x0][0x28] ;  /* 0x00000a00ff017b82 */ /* 0x000e220000000800 */
[----:B------:R-:W1:Y:S07]  /*0010*/  S2R R6, SR_CTAID.X ;  /* 0x0000000000067919 */ /* 0x000e6e0000002500 */
[----:B------:R-:W2:Y:S01]  /*0020*/  S2UR UR7, SR_CTAID.Y ;  /* 0x00000000000779c3 */ /* 0x000ea20000002600 */
[----:B------:R-:W-:Y:S01]  /*0030*/  ULDC.64 UR4, c[0x0][0x240] ;  /* 0x0000900000047ab9 */ /* 0x000fe20000000a00 */
[----:B------:R-:W-:Y:S01]  /*0040*/  ULDC.64 UR18, c[0x0][0x208] ;  /* 0x0000820000127ab9 */ /* 0x000fe20000000a00 */
[----:B------:R-:W3:Y:S01]  /*0050*/  S2R R120, SR_TID.X ;  /* 0x0000000000787919 */ /* 0x000ee20000002100 */
[----:B0-----:R-:W-:-:S04]  /*0060*/  VIADD R1, R1, 0xfffffec0 ;  /* 0xfffffec001017836 */ /* 0x001fc80000000000 */
[----:B------:R-:W0:Y:S08]  /*0070*/  LDC R9, c[0x0][0x248] ;  /* 0x00009200ff097b82 */ /* 0x000e300000000800 */
[----:B------:R-:W4:Y:S01]  /*0080*/  LDC.64 R10, c[0x0][0x210] ;  /* 0x00008400ff0a7b82 */ /* 0x000f220000000a00 */
[----:B--2---:R-:W-:-:S04]  /*0090*/  UIMAD UR4, UR7, UR4, URZ ;  /* 0x00000004070472a4 */ /* 0x004fc8000f8e023f */
[----:B------:R-:W-:Y:S01]  /*00a0*/  USHF.L.U32 UR6, UR4, 0x1, URZ ;  /* 0x0000000104067899 */ /* 0x000fe2000800063f */
[----:B-1----:R-:W-:Y:S01]  /*00b0*/  IMAD.SHL.U32 R6, R6, 0x40, RZ ;  /* 0x0000004006067824 */ /* 0x002fe200078e00ff */
[----:B---3--:R-:W-:-:S04]  /*00c0*/  SHF.R.U32.HI R2, RZ, 0x6, R120 ;  /* 0x00000006ff027819 */ /* 0x008fc80000011678 */
[----:B------:R-:W-:Y:S02]  /*00d0*/  LOP3.LUT R0, R6, 0x3f, R120, 0xf8, !PT ;  /* 0x0000003f06007812 */ /* 0x000fe400078ef878 */
[----:B------:R-:W-:-:S03]  /*00e0*/  SGXT.U32 R2, R2, 0x1 ;  /* 0x000000010202781a */ /* 0x000fc60000000000 */
[----:B------:R-:W-:Y:S01]  /*00f0*/  IMAD R0, R0, UR5, RZ ;  /* 0x0000000500007c24 */ /* 0x000fe2000f8e02ff */
[----:B------:R-:W-:Y:S01]  /*0100*/  UIMAD.WIDE UR4, UR4, 0x2, URZ ;  /* 0x00000002040478a5 */ /* 0x000fe2000f8e023f */
[----:B0-----:R-:W-:Y:S02]  /*0110*/  IMAD R5, R2, R9, RZ ;  /* 0x0000000902057224 */ /* 0x001fe400078e02ff */
[C---:B------:R-:W-:Y:S02]  /*0120*/  IMAD.SHL.U32 R3, R0.reuse, 0x2, RZ ;  /* 0x0000000200037824 */ /* 0x040fe400078e00ff */
[----:B------:R-:W-:-:S03]  /*0130*/  IMAD.HI R0, R0, 0x2, RZ ;  /* 0x0000000200007827 */ /* 0x000fc600078e02ff */
[----:B----4-:R-:W-:Y:S01]  /*0140*/  IADD3 R4, P0, P1, R3, UR6, R10 ;  /* 0x0000000603047c10 */ /* 0x010fe2000f91e00a */
[----:B------:R-:W-:-:S03]  /*0150*/  IMAD R3, R9, 0x2, R5 ;  /* 0x0000000209037824 */ /* 0x000fc600078e0205 */
[----:B------:R-:W-:Y:S01]  /*0160*/  IADD3.X R0, R0, UR5, R11, P0, P1 ;  /* 0x0000000500007c10 */ /* 0x000fe200087e240b */
[----:B------:R-:W-:Y:S01]  /*0170*/  IMAD R7, R9, 0x2, R3 ;  /* 0x0000000209077824 */ /* 0x000fe200078e0203 */
[-C--:B------:R-:W-:Y:S02]  /*0180*/  LEA R10, P0, R5, R4.reuse, 0x1 ;  /* 0x00000004050a7211 */ /* 0x080fe400078008ff */
[----:B------:R-:W-:Y:S01]  /*0190*/  LEA R12, P1, R3, R4, 0x1 ;  /* 0x00000004030c7211 */ /* 0x000fe200078208ff */
[----:B------:R-:W-:Y:S01]  /*01a0*/  IMAD R17, R9, 0x2, R7 ;  /* 0x0000000209117824 */ /* 0x000fe200078e0207 */
[----:B------:R-:W-:Y:S02]  /*01b0*/  LEA.HI.X.SX32 R11, R5, R0, 0x1, P0 ;  /* 0x00000000050b7211 */ /* 0x000fe400000f0eff */
[----:B------:R-:W-:Y:S01]  /*01c0*/  LEA R14, P0, R7, R4, 0x1 ;  /* 0x00000004070e7211 */ /* 0x000fe200078008ff */
[----:B------:R-:W-:Y:S01]  /*01d0*/  IMAD R19, R9, 0x2, R17 ;  /* 0x0000000209137824 */ /* 0x000fe200078e0211 */
[----:B------:R-:W-:-:S02]  /*01e0*/  LEA.HI.X.SX32 R13, R3, R0, 0x1, P1 ;  /* 0x00000000030d7211 */ /* 0x000fc400008f0eff */
[----:B------:R-:W-:Y:S01]  /*01f0*/  LEA.HI.X.SX32 R15, R7, R0, 0x1, P0 ;  /* 0x00000000070f7211 */ /* 0x000fe200000f0eff */
[----:B------:R-:W-:Y:S01]  /*0200*/  IMAD R21, R9, 0x2, R19 ;  /* 0x0000000209157824 */ /* 0x000fe200078e0213 */
[----:B------:R0:W2:Y:S01]  /*0210*/  LDG.E.U16 R3, desc[UR18][R10.64] ;  /* 0x000000120a037981 */ /* 0x0000a2000c1e1500 */
[----:B------:R-:W-:-:S03]  /*0220*/  LEA R16, P0, R17, R4, 0x1 ;  /* 0x0000000411107211 */ /* 0x000fc600078008ff */
[----:B------:R1:W3:Y:S01]  /*0230*/  LDG.E.U16 R5, desc[UR18][R12.64] ;  /* 0x000000120c057981 */ /* 0x0002e2000c1e1500 */
[----:B------:R-:W-:Y:S02]  /*0240*/  LEA.HI.X.SX32 R17, R17, R0, 0x1, P0 ;  /* 0x0000000011117211 */ /* 0x000fe400000f0eff */
[-C--:B------:R-:W-:Y:S01]  /*0250*/  LEA R18, P1, R19, R4.reuse, 0x1 ;  /* 0x0000000413127211 */ /* 0x080fe200078208ff */
[----:B------:R4:W5:Y:S01]  /*0260*/  LDG.E.U16 R7, desc[UR18][R14.64] ;  /* 0x000000120e077981 */ /* 0x000962000c1e1500 */
[----:B------:R-:W-:Y:S01]  /*0270*/  LEA R20, P0, R21, R4, 0x1 ;  /* 0x0000000415147211 */ /* 0x000fe200078008ff */
[----:B0-----:R-:W-:Y:S01]  /*0280*/  IMAD R11, R9, 0x2, R21 ;  /* 0x00000002090b7824 */ /* 0x001fe200078e0215 */
[-C--:B------:R-:W-:Y:S01]  /*0290*/  LEA.HI.X.SX32 R19, R19, R0.reuse, 0x1, P1 ;  /* 0x0000000013137211 */ /* 0x080fe200008f0eff */
[----:B------:R-:W5:Y:S01]  /*02a0*/  LDG.E.U16 R8, desc[UR18][R16.64] ;  /* 0x0000001210087981 */ /* 0x000f62000c1e1500 */
[----:B------:R-:W-:Y:S01]  /*02b0*/  LEA.HI.X.SX32 R21, R21, R0, 0x1, P0 ;  /* 0x0000000015157211 */ /* 0x000fe200000f0eff */
[----:B-1----:R-:W-:Y:S01]  /*02c0*/  IMAD R13, R9, 0x2, R11 ;  /* 0x00000002090d7824 */ /* 0x002fe200078e020b */
[----:B------:R-:W-:Y:S01]  /*02d0*/  LEA R10, P0, R11, R4, 0x1 ;  /* 0x000000040b0a7211 */ /* 0x000fe200078008ff */
[----:B------:R0:W3:Y:S02]  /*02e0*/  LDG.E.U16 R47, desc[UR18][R18.64] ;  /* 0x00000012122f7981 */ /* 0x0000e4000c1e1500 */
[----:B------:R-:W-:Y:S01]  /*02f0*/  IMAD R23, R9, 0x2, R13 ;  /* 0x0000000209177824 */ /* 0x000fe200078e020d */
[----:B------:R-:W-:Y:S01]  /*0300*/  LEA.HI.X.SX32 R11, R11, R0, 0x1, P0 ;  /* 0x000000000b0b7211 */ /* 0x000fe200000f0eff */
[----:B------:R1:W5:Y:S01]  /*0310*/  LDG.E.U16 R26, desc[UR18][R20.64] ;  /* 0x00000012141a7981 */ /* 0x000362000c1e1500 */
[-C--:B------:R-:W-:Y:S01]  /*0320*/  LEA R12, P0, R13, R4.reuse, 0x1 ;  /* 0x000000040d0c7211 */ /* 0x080fe200078008ff */
[----:B------:R-:W-:Y:S01]  /*0330*/  IMAD R25, R9, 0x2, R23 ;  /* 0x0000000209197824 */ /* 0x000fe200078e0217 */
[----:B----4-:R-:W-:Y:S01]  /*0340*/  LEA R14, P1, R23, R4, 0x1 ;  /* 0x00000004170e7211 */ /* 0x010fe200078208ff */
[----:B------:R4:W5:Y:S01]  /*0350*/  LDG.E.U16 R49, desc[UR18][R10.64] ;  /* 0x000000120a317981 */ /* 0x000962000c1e1500 */
[----:B------:R-:W-:Y:S01]  /*0360*/  LEA.HI.X.SX32 R13, R13, R0, 0x1, P0 ;  /* 0x000000000d0d7211 */ /* 0x000fe200000f0eff */
[----:B0-----:R-:W-:Y:S01]  /*0370*/  IMAD R19, R9, 0x2, R25 ;  /* 0x0000000209137824 */ /* 0x001fe200078e0219 */
[----:B------:R-:W-:-:S03]  /*0380*/  LEA R16, P0, R25, R4, 0x1 ;  /* 0x0000000419107211 */ /* 0x000fc600078008ff */
[----:B-1----:R-:W-:Y:S01]  /*0390*/  IMAD R21, R9, 0x2, R19 ;  /* 0x0000000209157824 */ /* 0x002fe200078e0213 */
[-C--:B------:R-:W-:Y:S01]  /*03a0*/  LEA.HI.X.SX32 R15, R23, R0.reuse, 0x1, P1 ;  /* 0x00000000170f7211 */ /* 0x080fe200008f0eff */
[----:B------:R-:W5:Y:S01]  /*03b0*/  LDG.E.U16 R28, desc[UR18][R12.64] ;  /* 0x000000120c1c7981 */ /* 0x000f62000c1e1500 */
[----:B------:R-:W-:Y:S01]  /*03c0*/  LEA.HI.X.SX32 R17, R25, R0, 0x1, P0 ;  /* 0x0000000019117211 */ /* 0x000fe200000f0eff */
[----:B------:R-:W-:Y:S01]  /*03d0*/  IMAD R23, R9, 0x2, R21 ;  /* 0x0000000209177824 */ /* 0x000fe200078e0215 */
[----:B------:R-:W-:Y:S01]  /*03e0*/  LEA R18, P0, R19, R4, 0x1 ;  /* 0x0000000413127211 */ /* 0x000fe200078008ff */
[----:B------:R0:W5:Y:S02]  /*03f0*/  LDG.E.U16 R51, desc[UR18][R14.64] ;  /* 0x000000120e337981 */ /* 0x000164000c1e1500 */
[----:B------:R-:W-:Y:S01]  /*0400*/  IMAD R25, R9, 0x2, R23 ;  /* 0x0000000209197824 */ /* 0x000fe200078e0217 */
[----:B------:R-:W-:Y:S01]  /*0410*/  LEA.HI.X.SX32 R19, R19, R0, 0x1, P0 ;  /* 0x0000000013137211 */ /* 0x000fe200000f0eff */
[----:B------:R1:W5:Y:S01]  /*0420*/  LDG.E.U16 R30, desc[UR18][R16.64] ;  /* 0x00000012101e7981 */ /* 0x000362000c1e1500 */
[----:B----4-:R-:W-:-:S02]  /*0430*/  LEA R10, P0, R21, R4, 0x1 ;  /* 0x00000004150a7211 */ /* 0x010fc400078008ff */
[----:B------:R-:W-:Y:S01]  /*0440*/  LEA R20, P1, R23, R4, 0x1 ;  /* 0x0000000417147211 */ /* 0x000fe200078208ff */
[----:B------:R4:W5:Y:S01]  /*0450*/  LDG.E.U16 R53, desc[UR18][R18.64] ;  /* 0x0000001212357981 */ /* 0x000962000c1e1500 */
[----:B------:R-:W-:Y:S01]  /*0460*/  LEA.HI.X.SX32 R11, R21, R0, 0x1, P0 ;  /* 0x00000000150b7211 */ /* 0x000fe200000f0eff */
[----:B0-----:R-:W-:Y:S01]  /*0470*/  IMAD R15, R9, 0x2, R25 ;  /* 0x00000002090f7824 */ /* 0x001fe200078e0219 */
[----:B------:R-:W-:-:S03]  /*0480*/  LEA R12, P0, R25, R4, 0x1 ;  /* 0x00000004190c7211 */ /* 0x000fc600078008ff */
[----:B-1----:R-:W-:Y:S01]  /*0490*/  IMAD R17, R9, 0x2, R15 ;  /* 0x0000000209117824 */ /* 0x002fe200078e020f */
[-C--:B------:R-:W-:Y:S01]  /*04a0*/  LEA.HI.X.SX32 R13, R25, R0.reuse, 0x1, P0 ;  /* 0x00000000190d7211 */ /* 0x080fe200000f0eff */
[----:B------:R0:W5:Y:S01]  /*04b0*/  LDG.E.U16 R32, desc[UR18][R10.64] ;  /* 0x000000120a207981 */ /* 0x000162000c1e1500 */
[----:B------:R-:W-:Y:S01]  /*04c0*/  LEA.HI.X.SX32 R21, R23, R0, 0x1, P1 ;  /* 0x0000000017157211 */ /* 0x000fe200008f0eff */
[----:B------:R-:W-:Y:S01]  /*04d0*/  IMAD R23, R9, 0x2, R17 ;  /* 0x0000000209177824 */ /* 0x000fe200078e0211 */
[----:B------:R-:W-:Y:S01]  /*04e0*/  LEA R14, P0, R15, R4, 0x1 ;  /* 0x000000040f0e7211 */ /* 0x000fe200078008ff */
[----:B------:R-:W5:Y:S02]  /*04f0*/  LDG.E.U16 R34, desc[UR18][R12.64] ;  /* 0x000000120c227981 */ /* 0x000f64000c1e1500 */
[----:B------:R-:W-:Y:S01]  /*0500*/  IMAD R25, R9, 0x2, R23 ;  /* 0x0000000209197824 */ /* 0x000fe200078e0217 */
[----:B------:R-:W-:Y:S01]  /*0510*/  LEA.HI.X.SX32 R15, R15, R0, 0x1, P0 ;  /* 0x000000000f0f7211 */ /* 0x000fe200000f0eff */
[----:B------:R1:W5:Y:S01]  /*0520*/  LDG.E.U16 R55, desc[UR18][R20.64] ;  /* 0x0000001214377981 */ /* 0x000362000c1e1500 */
[----:B------:R-:W-:-:S02]  /*0530*/  LEA R16, P0, R17, R4, 0x1 ;  /* 0x0000000411107211 */ /* 0x000fc400078008ff */
[----:B----4-:R-:W-:Y:S01]  /*0540*/  LEA R18, P1, R23, R4, 0x1 ;  /* 0x0000000417127211 */ /* 0x010fe200078208ff */
[----:B------:R4:W5:Y:S01]  /*0550*/  LDG.E.U16 R57, desc[UR18][R14.64] ;  /* 0x000000120e397981 */ /* 0x000962000c1e1500 */
[----:B------:R-:W-:Y:S02]  /*0560*/  LEA.HI.X.SX32 R17, R17, R0, 0x1, P0 ;  /* 0x0000000011117211 */ /* 0x000fe400000f0eff */
[----:B0-----:R-:W-:Y:S01]  /*0570*/  LEA R10, P0, R25, R4, 0x1 ;  /* 0x00000004190a7211 */ /* 0x001fe200078008ff */
[----:B-1----:R-:W-:-:S03]  /*0580*/  IMAD R21, R9, 0x2, R25 ;  /* 0x0000000209157824 */ /* 0x002fc600078e0219 */
[-C--:B------:R-:W-:Y:S01]  /*0590*/  LEA.HI.X.SX32 R11, R25, R0.reuse, 0x1, P0 ;  /* 0x00000000190b7211 */ /* 0x080fe200000f0eff */
[----:B------:R0:W5:Y:S01]  /*05a0*/  LDG.E.U16 R36, desc[UR18][R16.64] ;  /* 0x0000001210247981 */ /* 0x000162000c1e1500 */
[----:B------:R-:W-:Y:S01]  /*05b0*/  LEA.HI.X.SX32 R19, R23, R0, 0x1, P1 ;  /* 0x0000000017137211 */ /* 0x000fe200008f0eff */
[----:B------:R-:W-:Y:S01]  /*05c0*/  IMAD R23, R9, 0x2, R21 ;  /* 0x0000000209177824 */ /* 0x000fe200078e0215 */
[C---:B------:R-:W-:Y:S01]  /*05d0*/  LEA R12, P0, R21.reuse, R4, 0x1 ;  /* 0x00000004150c7211 */ /* 0x040fe200078008ff */
[----:B------:R-:W5:Y:S03]  /*05e0*/  LDG.E.U16 R38, desc[UR18][R10.64] ;  /* 0x000000120a267981 */ /* 0x000f66000c1e1500 */
[----:B------:R-:W-:Y:S01]  /*05f0*/  LEA.HI.X.SX32 R13, R21, R0, 0x1, P0 ;  /* 0x00000000150d7211 */ /* 0x000fe200000f0eff */
[----:B------:R-:W-:Y:S01]  /*0600*/  IMAD R21, R9, 0x2, R23 ;  /* 0x0000000209157824 */ /* 0x000fe200078e0217 */
[----:B----4-:R-:W-:Y:S01]  /*0610*/  LEA R14, P0, R23, R4, 0x1 ;  /* 0x00000004170e7211 */ /* 0x010fe200078008ff */
[----:B------:R1:W4:Y:S02]  /*0620*/  LDG.E.U16 R59, desc[UR18][R18.64] ;  /* 0x00000012123b7981 */ /* 0x000324000c1e1500 */
[----:B------:R-:W-:Y:S01]  /*0630*/  IMAD R25, R9, 0x2, R21 ;  /* 0x0000000209197824 */ /* 0x000fe200078e0215 */
[----:B------:R-:W-:Y:S01]  /*0640*/  LEA.HI.X.SX32 R15, R23, R0, 0x1, P0 ;  /* 0x00000000170f7211 */ /* 0x000fe200000f0eff */
[----:B------:R1:W4:Y:S02]  /*0650*/  LDG.E.U16 R61, desc[UR18][R12.64] ;  /* 0x000000120c3d7981 */ /* 0x000324000c1e1500 */
[----:B------:R-:W-:Y:S01]  /*0660*/  IMAD R23, R9, 0x2, R25 ;  /* 0x0000000209177824 */ /* 0x000fe200078e0219 */
[----:B0-----:R-:W-:Y:S01]  /*0670*/  LEA R16, P0, R25, R4, 0x1 ;  /* 0x0000000419107211 */ /* 0x001fe200078008ff */
[----:B------:R0:W4:Y:S02]  /*0680*/  LDG.E.U16 R40, desc[UR18][R14.64] ;  /* 0x000000120e287981 */ /* 0x000124000c1e1500 */
[----:B-1----:R-:W-:Y:S01]  /*0690*/  IMAD R19, R9, 0x2, R23 ;  /* 0x0000000209137824 */ /* 0x002fe200078e0217 */
[----:B------:R-:W-:-:S02]  /*06a0*/  LEA.HI.X.SX32 R17, R25, R0, 0x1, P0 ;  /* 0x0000000019117211 */ /* 0x000fc400000f0eff */
[-C--:B------:R-:W-:Y:S01]  /*06b0*/  LEA R10, P0, R23, R4.reuse, 0x1 ;  /* 0x00000004170a7211 */ /* 0x080fe200078008ff */
[----:B------:R-:W-:Y:S01]  /*06c0*/  IMAD R25, R9, 0x2, R19 ;  /* 0x0000000209197824 */ /* 0x000fe200078e0213 */
[----:B------:R-:W-:Y:S01]  /*06d0*/  LEA R20, P1, R21, R4, 0x1 ;  /* 0x0000000415147211 */ /* 0x000fe200078208ff */
[----:B------:R-:W4:Y:S01]  /*06e0*/  LDG.E.U16 R42, desc[UR18][R16.64] ;  /* 0x00000012102a7981 */ /* 0x000f22000c1e1500 */
[-C--:B------:R-:W-:Y:S01]  /*06f0*/  LEA.HI.X.SX32 R11, R23, R0.reuse, 0x1, P0 ;  /* 0x00000000170b7211 */ /* 0x080fe200000f0eff */
[----:B------:R-:W-:Y:S01]  /*0700*/  IMAD R23, R9, 0x2, R25 ;  /* 0x0000000209177824 */ /* 0x000fe200078e0219 */
[----:B------:R-:W-:-:S03]  /*0710*/  LEA.HI.X.SX32 R21, R21, R0, 0x1, P1 ;  /* 0x0000000015157211 */ /* 0x000fc600008f0eff */
[----:B------:R-:W-:Y:S01]  /*0720*/  IMAD R27, R9, 0x2, R23 ;  /* 0x00000002091b7824 */ /* 0x000fe200078e0217 */
[----:B------:R-:W-:Y:S01]  /*0730*/  LEA R12, P0, R19, R4, 0x1 ;  /* 0x00000004130c7211 */ /* 0x000fe200078008ff */
[----:B------:R1:W4:Y:S02]  /*0740*/  LDG.E.U16 R63, desc[UR18][R20.64] ;  /* 0x00000012143f7981 */ /* 0x000324000c1e1500 */
[----:B------:R-:W-:Y:S01]  /*0750*/  IMAD R29, R9, 0x2, R27 ;  /* 0x00000002091d7824 */ /* 0x000fe200078e021b */
[----:B------:R-:W-:Y:S01]  /*0760*/  LEA.HI.X.SX32 R13, R19, R0, 0x1, P0 ;  /* 0x00000000130d7211 */ /* 0x000fe200000f0eff */
[----:B------:R1:W4:Y:S01]  /*0770*/  LDG.E.U16 R65, desc[UR18][R10.64] ;  /* 0x000000120a417981 */ /* 0x000322000c1e1500 */
[-C--:B0-----:R-:W-:Y:S02]  /*0780*/  LEA R14, P0, R23, R4.reuse, 0x1 ;  /* 0x00000004170e7211 */ /* 0x081fe400078008ff */
[----:B------:R-:W-:Y:S01]  /*0790*/  LEA R18, P1, R25, R4, 0x1 ;  /* 0x0000000419127211 */ /* 0x000fe200078208ff */
[----:B------:R-:W4:Y:S01]  /*07a0*/  LDG.E.U16 R44, desc[UR18][R12.64] ;  /* 0x000000120c2c7981 */ /* 0x000f22000c1e1500 */
[----:B-1----:R-:W-:Y:S01]  /*07b0*/  IMAD R21, R9, 0x2, R29 ;  /* 0x0000000209157824 */ /* 0x002fe200078e021d */
[----:B------:R-:W-:-:S03]  /*07c0*/  LEA.HI.X.SX32 R15, R23, R0, 0x1, P0 ;  /* 0x00000000170f7211 */ /* 0x000fc600000f0eff */
[----:B------:R-:W-:Y:S01]  /*07d0*/  IMAD R23, R9, 0x2, R21 ;  /* 0x0000000209177824 */ /* 0x000fe200078e0215 */
[----:B------:R-:W-:Y:S01]  /*07e0*/  LEA.HI.X.SX32 R19, R25, R0, 0x1, P1 ;  /* 0x0000000019137211 */ /* 0x000fe200008f0eff */
[----:B------:R-:W4:Y:S01]  /*07f0*/  LDG.E.U16 R46, desc[UR18][R14.64] ;  /* 0x000000120e2e7981 */ /* 0x000f22000c1e1500 */
[----:B------:R-:W-:Y:S01]  /*0800*/  LEA R16, P0, R27, R4, 0x1 ;  /* 0x000000041b107211 */ /* 0x000fe200078008ff */
[----:B------:R-:W-:Y:S02]  /*0810*/  IMAD R25, R9, 0x2, R23 ;  /* 0x0000000209197824 */ /* 0x000fe400078e0217 */
[----:B------:R0:W4:Y:S01]  /*0820*/  LDG.E.U16 R67, desc[UR18][R18.64] ;  /* 0x0000001212437981 */ /* 0x000122000c1e1500 */
[----:B------:R-:W-:Y:S01]  /*0830*/  LEA.HI.X.SX32 R17, R27, R0, 0x1, P0 ;  /* 0x000000001b117211 */ /* 0x000fe200000f0eff */
[----:B------:R-:W-:Y:S01]  /*0840*/  IMAD R27, R9, 0x2, R25 ;  /* 0x00000002091b7824 */ /* 0x000fe200078e0219 */
[----:B------:R-:W-:-:S03]  /*0850*/  LEA R10, P0, R29, R4, 0x1 ;  /* 0x000000041d0a7211 */ /* 0x000fc600078008ff */
[----:B------:R-:W-:Y:S01]  /*0860*/  IMAD R31, R9, 0x2, R27 ;  /* 0x00000002091f7824 */ /* 0x000fe200078e021b */
[----:B------:R-:W-:Y:S01]  /*0870*/  LEA.HI.X.SX32 R11, R29, R0, 0x1, P0 ;  /* 0x000000001d0b7211 */ /* 0x000fe200000f0eff */
[----:B------:R1:W4:Y:S02]  /*0880*/  LDG.E.U16 R69, desc[UR18][R16.64] ;  /* 0x0000001210457981 */ /* 0x000324000c1e1500 */
[----:B0-----:R-:W-:Y:S01]  /*0890*/  IMAD R19, R9, 0x2, R31 ;  /* 0x0000000209137824 */ /* 0x001fe200078e021f */
[----:B------:R-:W-:Y:S01]  /*08a0*/  LEA R12, P0, R23, R4, 0x1 ;  /* 0x00000004170c7211 */ /* 0x000fe200078008ff */
[----:B------:R0:W4:Y:S02]  /*08b0*/  LDG.E.U16 R48, desc[UR18][R10.64] ;  /* 0x000000120a307981 */ /* 0x000124000c1e1500 */
[----:B------:R-:W-:Y:S01]  /*08c0*/  IMAD R29, R9, 0x2, R19 ;  /* 0x00000002091d7824 */ /* 0x000fe200078e0213 */
[----:B------:R-:W-:Y:S02]  /*08d0*/  LEA.HI.X.SX32 R13, R23, R0, 0x1, P0 ;  /* 0x00000000170d7211 */ /* 0x000fe400000f0eff */
[-C--:B------:R-:W-:Y:S01]  /*08e0*/  LEA R14, P0, R25, R4.reuse, 0x1 ;  /* 0x00000004190e7211 */ /* 0x080fe200078008ff */
[----:B------:R-:W-:Y:S01]  /*08f0*/  IMAD R23, R9, 0x2, R29 ;  /* 0x0000000209177824 */ /* 0x000fe200078e021d */
[----:B------:R-:W-:Y:S01]  /*0900*/  LEA R20, P1, R21, R4, 0x1 ;  /* 0x0000000415147211 */ /* 0x000fe200078208ff */
[----:B------:R0:W4:Y:S01]  /*0910*/  LDG.E.U16 R50, desc[UR18][R12.64] ;  /* 0x000000120c327981 */ /* 0x000122000c1e1500 */
[----:B------:R-:W-:Y:S01]  /*0920*/  LEA.HI.X.SX32 R15, R25, R0, 0x1, P0 ;  /* 0x00000000190f7211 */ /* 0x000fe200000f0eff */
[----:B------:R-:W-:Y:S01]  /*0930*/  IMAD R25, R9, 0x2, R23 ;  /* 0x0000000209197824 */ /* 0x000fe200078e0217 */
[----:B-1----:R-:W-:-:S03]  /*0940*/  LEA R16, P0, R27, R4, 0x1 ;  /* 0x000000041b107211 */ /* 0x002fc600078008ff */
[----:B------:R-:W-:Y:S01]  /*0950*/  IMAD R33, R9, 0x2, R25 ;  /* 0x0000000209217824 */ /* 0x000fe200078e0219 */
[----:B------:R-:W-:Y:S01]  /*0960*/  LEA.HI.X.SX32 R21, R21, R0, 0x1, P1 ;  /* 0x0000000015157211 */ /* 0x000fe200008f0eff */
[----:B------:R1:W4:Y:S01]  /*0970*/  LDG.E.U16 R73, desc[UR18][R14.64] ;  /* 0x000000120e497981 */ /* 0x000322000c1e1500 */
[----:B0-----:R-:W-:Y:S02]  /*0980*/  LEA R10, P1, R31, R4, 0x1 ;  /* 0x000000041f0a7211 */ /* 0x001fe400078208ff */
[----:B------:R-:W-:Y:S01]  /*0990*/  LEA.HI.X.SX32 R17, R27, R0, 0x1, P0 ;  /* 0x000000001b117211 */ /* 0x000fe200000f0eff */
[----:B------:R-:W-:Y:S01]  /*09a0*/  IMAD R27, R9, 0x2, R33 ;  /* 0x00000002091b7824 */ /* 0x000fe200078e0221 */
[----:B------:R-:W-:Y:S01]  /*09b0*/  LEA R18, P0, R19, R4, 0x1 ;  /* 0x0000000413127211 */ /* 0x000fe200078008ff */
[----:B------:R0:W4:Y:S01]  /*09c0*/  LDG.E.U16 R71, desc[UR18][R20.64] ;  /* 0x0000001214477981 */ /* 0x000122000c1e1500 */
[-C--:B------:R-:W-:Y:S01]  /*09d0*/  LEA.HI.X.SX32 R11, R31, R0.reuse, 0x1, P1 ;  /* 0x000000001f0b7211 */ /* 0x080fe200008f0eff */
[----:B------:R-:W-:Y:S01]  /*09e0*/  IMAD R31, R9, 0x2, R27 ;  /* 0x00000002091f7824 */ /* 0x000fe200078e021b */
[----:B------:R-:W-:Y:S01]  /*09f0*/  LEA.HI.X.SX32 R19, R19, R0, 0x1, P0 ;  /* 0x0000000013137211 */ /* 0x000fe200000f0eff */
[----:B------:R-:W4:Y:S01]  /*0a00*/  LDG.E.U16 R52, desc[UR18][R16.64] ;  /* 0x0000001210347981 */ /* 0x000f22000c1e1500 */
[----:B------:R-:W-:Y:S01]  /*0a10*/  LEA R12, P0, R29, R4, 0x1 ;  /* 0x000000041d0c7211 */ /* 0x000fe200078008ff */
[----:B------:R-:W-:-:S02]  /*0a20*/  IMAD R35, R9, 0x2, R31 ;  /* 0x0000000209237824 */ /* 0x000fc400078e021f */
[----:B------:R0:W4:Y:S01]  /*0a30*/  LDG.E.U16 R75, desc[UR18][R10.64] ;  /* 0x000000120a4b7981 */ /* 0x000122000c1e1500 */
[----:B------:R-:W-:Y:S01]  /*0a40*/  LEA.HI.X.SX32 R13, R29, R0, 0x1, P0 ;  /* 0x000000001d0d7211 */ /* 0x000fe200000f0eff */
[----:B------:R-:W-:Y:S01]  /*0a50*/  IMAD R29, R9, 0x2, R35 ;  /* 0x00000002091d7824 */ /* 0x000fe200078e0223 */
[-C--:B-1----:R-:W-:Y:S01]  /*0a60*/  LEA R14, P0, R23, R4.reuse, 0x1 ;  /* 0x00000004170e7211 */ /* 0x082fe200078008ff */
[----:B------:R1:W4:Y:S02]  /*0a70*/  LDG.E.U16 R54, desc[UR18][R18.64] ;  /* 0x0000001212367981 */ /* 0x000324000c1e1500 */
[----:B------:R-:W-:Y:S01]  /*0a80*/  IMAD R37, R9, 0x2, R29 ;  /* 0x0000000209257824 */ /* 0x000fe200078e021d */
[----:B0-----:R-:W-:Y:S01]  /*0a90*/  LEA R20, P1, R25, R4, 0x1 ;  /* 0x0000000419147211 */ /* 0x001fe200078208ff */
[----:B------:R0:W4:Y:S01]  /*0aa0*/  LDG.E.U16 R77, desc[UR18][R12.64] ;  /* 0x000000120c4d7981 */ /* 0x000122000c1e1500 */
[-C--:B------:R-:W-:Y:S01]  /*0ab0*/  LEA.HI.X.SX32 R15, R23, R0.reuse, 0x1, P0 ;  /* 0x00000000170f7211 */ /* 0x080fe200000f0eff */
[----:B------:R-:W-:Y:S01]  /*0ac0*/  IMAD R23, R9, 0x2, R37 ;  /* 0x0000000209177824 */ /* 0x000fe200078e0225 */
[----:B------:R-:W-:-:S02]  /*0ad0*/  LEA.HI.X.SX32 R21, R25, R0, 0x1, P1 ;  /* 0x0000000019157211 */ /* 0x000fc400008f0eff */
[-C--:B------:R-:W-:Y:S01]  /*0ae0*/  LEA R10, P0, R33, R4.reuse, 0x1 ;  /* 0x00000004210a7211 */ /* 0x080fe200078008ff */
[----:B------:R-:W-:Y:S01]  /*0af0*/  IMAD R25, R9, 0x2, R23 ;  /* 0x0000000209197824 */ /* 0x000fe200078e0217 */
[----:B-1----:R-:W-:Y:S01]  /*0b00*/  LEA R18, P1, R35, R4, 0x1 ;  /* 0x0000000423127211 */ /* 0x002fe200078208ff */
[----:B------:R1:W4:Y:S01]  /*0b10*/  LDG.E.U16 R56, desc[UR18][R14.64] ;  /* 0x000000120e387981 */ /* 0x000322000c1e1500 */
[----:B------:R-:W-:Y:S01]  /*0b20*/  LEA.HI.X.SX32 R11, R33, R0, 0x1, P0 ;  /* 0x00000000210b7211 */ /* 0x000fe200000f0eff */
[----:B------:R-:W-:Y:S01]  /*0b30*/  IMAD R33, R9, 0x2, R25 ;  /* 0x0000000209217824 */ /* 0x000fe200078e0219 */
[----:B------:R-:W-:Y:S01]  /*0b40*/  LEA R16, P0, R27, R4, 0x1 ;  /* 0x000000041b107211 */ /* 0x000fe200078008ff */
[----:B------:R-:W4:Y:S02]  /*0b50*/  LDG.E.U16 R79, desc[UR18][R20.64] ;  /* 0x00000012144f7981 */ /* 0x000f24000c1e1500 */
[----:B------:R-:W-:Y:S01]  /*0b60*/  IMAD R39, R9, 0x2, R33 ;  /* 0x0000000209277824 */ /* 0x000fe200078e0221 */
[----:B------:R-:W-:Y:S01]  /*0b70*/  LEA.HI.X.SX32 R17, R27, R0, 0x1, P0 ;  /* 0x000000001b117211 */ /* 0x000fe200000f0eff */
[----:B------:R1:W4:Y:S02]  /*0b80*/  LDG.E.U16 R58, desc[UR18][R10.64] ;  /* 0x000000120a3a7981 */ /* 0x000324000c1e1500 */
[----:B------:R-:W-:Y:S01]  /*0b90*/  IMAD R27, R9, 0x2, R39 ;  /* 0x00000002091b7824 */ /* 0x000fe200078e0227 */
[----:B0-----:R-:W-:Y:S01]  /*0ba0*/  LEA R12, P0, R31, R4, 0x1 ;  /* 0x000000041f0c7211 */ /* 0x001fe200078008ff */
[----:B------:R0:W4:Y:S02]  /*0bb0*/  LDG.E.U16 R81, desc[UR18][R16.64] ;  /* 0x0000001210517981 */ /* 0x000124000c1e1500 */
[----:B------:R-:W-:Y:S01]  /*0bc0*/  IMAD R41, R9, 0x2, R27 ;  /* 0x0000000209297824 */ /* 0x000fe200078e021b */
[----:B------:R-:W-:-:S03]  /*0bd0*/  LEA.HI.X.SX32 R13, R31, R0, 0x1, P0 ;  /* 0x000000001f0d7211 */ /* 0x000fc600000f0eff */
[----:B------:R-:W-:Y:S01]  /*0be0*/  IMAD R31, R9, 0x2, R41 ;  /* 0x00000002091f7824 */ /* 0x000fe200078e0229 */
[----:B------:R-:W-:Y:S01]  /*0bf0*/  LEA.HI.X.SX32 R19, R35, R0, 0x1, P1 ;  /* 0x0000000023137211 */ /* 0x000fe200008f0eff */
[----:B------:R0:W4:Y:S01]  /*0c00*/  LDG.E.U16 R60, desc[UR18][R12.64] ;  /* 0x000000120c3c7981 */ /* 0x000122000c1e1500 */
[----:B-1----:R-:W-:Y:S01]  /*0c10*/  LEA R14, P0, R29, R4, 0x1 ;  /* 0x000000041d0e7211 */ /* 0x002fe200078008ff */
        /* <DEDUP_REMOVED lines=8> */
[----:B------:R-:W-:Y:S01]  /*0ca0*/  IMAD R37, R9, 0x2, R21 ;  /* 0x0000000209257824 */ /* 0x000fe200078e0215 */
[-C--:B0-----:R-:W-:Y:S01]  /*0cb0*/  LEA R16, P0, R23, R4.reuse, 0x1 ;  /* 0x0000000417107211 */ /* 0x081fe200078008ff */
[----:B------:R0:W4:Y:S02]  /*0cc0*/  LDG.E.U16 R85, desc[UR18][R10.64] ;  /* 0x000000120a557981 */ /* 0x000124000c1e1500 */
[----:B------:R-:W-:Y:S01]  /*0cd0*/  IMAD R43, R9, 0x2, R37 ;  /* 0x00000002092b7824 */ /* 0x000fe200078e0225 */
[----:B------:R-:W-:-:S03]  /*0ce0*/  LEA R12, P1, R25, R4, 0x1 ;  /* 0x00000004190c7211 */ /* 0x000fc600078208ff */
[----:B------:R-:W-:Y:S01]  /*0cf0*/  IMAD R45, R9, 0x2, R43 ;  /* 0x00000002092d7824 */ /* 0x000fe200078e022b */
[----:B------:R-:W-:Y:S02]  /*0d00*/  LEA.HI.X.SX32 R17, R23, R0, 0x1, P0 ;  /* 0x0000000017117211 */ /* 0x000fe400000f0eff */
[----:B-1----:R-:W-:Y:S01]  /*0d10*/  LEA R18, P0, R33, R4, 0x1 ;  /* 0x0000000421127211 */ /* 0x002fe200078008ff */
[----:B------:R-:W-:Y:S01]  /*0d20*/  IMAD R23, R9, 0x2, R45 ;  /* 0x0000000209177824 */ /* 0x000fe200078e022d */
[-C--:B------:R-:W-:Y:S01]  /*0d30*/  LEA.HI.X.SX32 R13, R25, R0.reuse, 0x1, P1 ;  /* 0x00000000190d7211 */ /* 0x080fe200008f0eff */
[----:B------:R-:W4:Y:S01]  /*0d40*/  LDG.E.U16 R64, desc[UR18][R16.64] ;  /* 0x0000001210407981 */ /* 0x000f22000c1e1500 */
[----:B------:R-:W-:Y:S01]  /*0d50*/  LEA.HI.X.SX32 R19, R33, R0, 0x1, P0 ;  /* 0x0000000021137211 */ /* 0x000fe200000f0eff */
[----:B------:R-:W-:Y:S01]  /*0d60*/  IMAD R25, R9, 0x2, R23 ;  /* 0x0000000209197824 */ /* 0x000fe200078e0217 */
[----:B------:R-:W-:Y:S01]  /*0d70*/  LEA R14, P0, R39, R4, 0x1 ;  /* 0x00000004270e7211 */ /* 0x000fe200078008ff */
[----:B------:R-:W4:Y:S02]  /*0d80*/  LDG.E.U16 R87, desc[UR18][R12.64] ;  /* 0x000000120c577981 */ /* 0x000f24000c1e1500 */
[----:B------:R-:W-:Y:S01]  /*0d90*/  IMAD R33, R9, 0x2, R25 ;  /* 0x0000000209217824 */ /* 0x000fe200078e0219 */
[----:B------:R-:W-:Y:S01]  /*0da0*/  LEA.HI.X.SX32 R15, R39, R0, 0x1, P0 ;  /* 0x00000000270f7211 */ /* 0x000fe200000f0eff */
[----:B------:R1:W4:Y:S01]  /*0db0*/  LDG.E.U16 R66, desc[UR18][R18.64] ;  /* 0x0000001212427981 */ /* 0x000322000c1e1500 */
[-C--:B0-----:R-:W-:Y:S01]  /*0dc0*/  LEA R10, P0, R41, R4.reuse, 0x1 ;  /* 0x00000004290a7211 */ /* 0x081fe200078008ff */
[----:B------:R-:W-:Y:S01]  /*0dd0*/  IMAD R39, R9, 0x2, R33 ;  /* 0x0000000209277824 */ /* 0x000fe200078e0221 */
[----:B------:R-:W-:Y:S01]  /*0de0*/  LEA R20, P1, R21, R4, 0x1 ;  /* 0x0000000415147211 */ /* 0x000fe200078208ff */
[----:B------:R-:W4:Y:S01]  /*0df0*/  LDG.E.U16 R89, desc[UR18][R14.64] ;  /* 0x000000120e597981 */ /* 0x000f22000c1e1500 */
[----:B------:R-:W-:Y:S01]  /*0e00*/  LEA.HI.X.SX32 R11, R41, R0, 0x1, P0 ;  /* 0x00000000290b7211 */ /* 0x000fe200000f0eff */
[----:B------:R-:W-:Y:S01]  /*0e10*/  IMAD R41, R9, 0x2, R39 ;  /* 0x0000000209297824 */ /* 0x000fe200078e0227 */
[----:B------:R-:W-:-:S02]  /*0e20*/  LEA R22, P0, R23, R4, 0x1 ;  /* 0x0000000417167211 */ /* 0x000fc400078008ff */
[-C--:B------:R-:W-:Y:S01]  /*0e30*/  LEA.HI.X.SX32 R21, R21, R0.reuse, 0x1, P1 ;  /* 0x0000000015157211 */ /* 0x080fe200008f0eff */
[----:B------:R0:W4:Y:S01]  /*0e40*/  LDG.E.U16 R91, desc[UR18][R10.64] ;  /* 0x000000120a5b7981 */ /* 0x000122000c1e1500 */
[----:B------:R-:W-:Y:S02]  /*0e50*/  LEA.HI.X.SX32 R23, R23, R0, 0x1, P0 ;  /* 0x0000000017177211 */ /* 0x000fe400000f0eff */
[-C--:B-1----:R-:W-:Y:S01]  /*0e60*/  LEA R18, P1, R41, R4.reuse, 0x1 ;  /* 0x0000000429127211 */ /* 0x082fe200078208ff */
[----:B------:R-:W4:Y:S01]  /*0e70*/  LDG.E.U16 R93, desc[UR18][R20.64] ;  /* 0x00000012145d7981 */ /* 0x000f22000c1e1500 */
[----:B------:R-:W-:Y:S02]  /*0e80*/  LEA R12, P0, R31, R4, 0x1 ;  /* 0x000000041f0c7211 */ /* 0x000fe400078008ff */
[-C--:B------:R-:W-:Y:S01]  /*0e90*/  LEA.HI.X.SX32 R19, R41, R0.reuse, 0x1, P1 ;  /* 0x0000000029137211 */ /* 0x080fe200008f0eff */
[----:B------:R-:W-:Y:S01]  /*0ea0*/  IMAD R41, R9, 0x2, R41 ;  /* 0x0000000209297824 */ /* 0x000fe200078e0229 */
[----:B------:R-:W-:Y:S01]  /*0eb0*/  LEA.HI.X.SX32 R13, R31, R0, 0x1, P0 ;  /* 0x000000001f0d7211 */ /* 0x000fe200000f0eff */
[----:B------:R-:W4:Y:S01]  /*0ec0*/  LDG.E.U16 R95, desc[UR18][R22.64] ;  /* 0x00000012165f7981 */ /* 0x000f22000c1e1500 */
[----:B------:R-:W-:-:S02]  /*0ed0*/  LEA R16, P1, R37, R4, 0x1 ;  /* 0x0000000425107211 */ /* 0x000fc400078208ff */
[----:B0-----:R-:W-:Y:S01]  /*0ee0*/  LEA R10, P0, R25, R4, 0x1 ;  /* 0x00000004190a7211 */ /* 0x001fe200078008ff */
[----:B------:R0:W4:Y:S01]  /*0ef0*/  LDG.E.U16 R97, desc[UR18][R18.64] ;  /* 0x0000001212617981 */ /* 0x000122000c1e1500 */
[-C--:B------:R-:W-:Y:S02]  /*0f00*/  LEA.HI.X.SX32 R17, R37, R0.reuse, 0x1, P1 ;  /* 0x0000000025117211 */ /* 0x080fe400008f0eff */
[----:B------:R-:W-:Y:S01]  /*0f10*/  LEA.HI.X.SX32 R11, R25, R0, 0x1, P0 ;  /* 0x00000000190b7211 */ /* 0x000fe200000f0eff */
[----:B------:R-:W4:Y:S01]  /*0f20*/  LDG.E.U16 R31, desc[UR18][R12.64] ;  /* 0x000000120c1f7981 */ /* 0x000f22000c1e1500 */
[-C--:B------:R-:W-:Y:S02]  /*0f30*/  LEA R24, P1, R41, R4.reuse, 0x1 ;  /* 0x0000000429187211 */ /* 0x080fe400078208ff */
[----:B------:R-:W-:Y:S01]  /*0f40*/  LEA R14, P0, R35, R4, 0x1 ;  /* 0x00000004230e7211 */ /* 0x000fe200078008ff */
[----:B------:R1:W4:Y:S01]  /*0f50*/  LDG.E.U16 R70, desc[UR18][R10.64] ;  /* 0x000000120a467981 */ /* 0x000322000c1e1500 */
[-C--:B------:R-:W-:Y:S01]  /*0f60*/  LEA.HI.X.SX32 R25, R41, R0.reuse, 0x1, P1 ;  /* 0x0000000029197211 */ /* 0x080fe200008f0eff */
[----:B------:R-:W-:Y:S01]  /*0f70*/  IMAD R41, R9, 0x2, R41 ;  /* 0x0000000209297824 */ /* 0x000fe200078e0229 */
[----:B------:R-:W-:Y:S01]  /*0f80*/  LEA.HI.X.SX32 R15, R35, R0, 0x1, P0 ;  /* 0x00000000230f7211 */ /* 0x000fe200000f0eff */
[----:B------:R-:W4:Y:S01]  /*0f90*/  LDG.E.U16 R37, desc[UR18][R16.64] ;  /* 0x0000001210257981 */ /* 0x000f22000c1e1500 */
[----:B0-----:R-:W-:-:S02]  /*0fa0*/  LEA R18, P1, R43, R4, 0x1 ;  /* 0x000000042b127211 */ /* 0x001fc400078208ff */
[----:B------:R-:W-:Y:S01]  /*0fb0*/  LEA R20, P0, R33, R4, 0x1 ;  /* 0x0000000421147211 */ /* 0x000fe200078008ff */
[----:B------:R0:W4:Y:S01]  /*0fc0*/  LDG.E.U16 R35, desc[UR18][R14.64] ;  /* 0x000000120e237981 */ /* 0x000122000c1e1500 */
[-C--:B------:R-:W-:Y:S02]  /*0fd0*/  LEA.HI.X.SX32 R19, R43, R0.reuse, 0x1, P1 ;  /* 0x000000002b137211 */ /* 0x080fe400008f0eff */
[----:B------:R-:W-:Y:S01]  /*0fe0*/  LEA.HI.X.SX32 R21, R33, R0, 0x1, P0 ;  /* 0x0000000021157211 */ /* 0x000fe200000f0eff */
[----:B------:R-:W4:Y:S01]  /*0ff0*/  LDG.E.U16 R24, desc[UR18][R24.64] ;  /* 0x0000001218187981 */ /* 0x000f22000c1e1500 */
[-C--:B------:R-:W-:Y:S02]  /*1000*/  LEA R22, P1, R41, R4.reuse, 0x1 ;  /* 0x0000000429167211 */ /* 0x080fe400078208ff */
[----:B-1----:R-:W-:Y:S01]  /*1010*/  LEA R10, P0, R27, R4, 0x1 ;  /* 0x000000041b0a7211 */ /* 0x002fe200078008ff */
[----:B------:R-:W-:Y:S01]  /*1020*/  IMAD R9, R9, 0x2, R41 ;  /* 0x0000000209097824 */ /* 0x000fe200078e0229 */
[-C--:B------:R-:W-:Y:S01]  /*1030*/  LEA.HI.X.SX32 R23, R41, R0.reuse, 0x1, P1 ;  /* 0x0000000029177211 */ /* 0x080fe200008f0eff */
[----:B------:R1:W4:Y:S01]  /*1040*/  LDG.E.U16 R33, desc[UR18][R18.64] ;  /* 0x0000001212217981 */ /* 0x000322000c1e1500 */
[----:B------:R-:W-:-:S02]  /*1050*/  LEA.HI.X.SX32 R11, R27, R0, 0x1, P0 ;  /* 0x000000001b0b7211 */ /* 0x000fc400000f0eff */
[-C--:B------:R-:W-:Y:S01]  /*1060*/  LEA R12, P0, R29, R4.reuse, 0x1 ;  /* 0x000000041d0c7211 */ /* 0x080fe200078008ff */
[----:B------:R-:W4:Y:S01]  /*1070*/  LDG.E.U16 R21, desc[UR18][R20.64] ;  /* 0x0000001214157981 */ /* 0x000f22000c1e1500 */
[----:B0-----:R-:W-:Y:S02]  /*1080*/  LEA R14, P1, R45, R4, 0x1 ;  /* 0x000000042d0e7211 */ /* 0x001fe400078208ff */
[-C--:B------:R-:W-:Y:S01]  /*1090*/  LEA.HI.X.SX32 R13, R29, R0.reuse, 0x1, P0 ;  /* 0x000000001d0d7211 */ /* 0x080fe200000f0eff */
[----:B------:R-:W4:Y:S01]  /*10a0*/  LDG.E.U16 R23, desc[UR18][R22.64] ;  /* 0x0000001216177981 */ /* 0x000f22000c1e1500 */
[----:B------:R-:W-:Y:S02]  /*10b0*/  LEA.HI.X.SX32 R15, R45, R0, 0x1, P1 ;  /* 0x000000002d0f7211 */ /* 0x000fe400008f0eff */
[-C--:B------:R-:W-:Y:S01]  /*10c0*/  LEA R16, P0, R39, R4.reuse, 0x1 ;  /* 0x0000000427107211 */ /* 0x080fe200078008ff */
[----:B------:R0:W4:Y:S01]  /*10d0*/  LDG.E.U16 R68, desc[UR18][R10.64] ;  /* 0x000000120a447981 */ /* 0x000122000c1e1500 */
[----:B-1----:R-:W-:-:S02]  /*10e0*/  LEA R18, P1, R9, R4, 0x1 ;  /* 0x0000000409127211 */ /* 0x002fc400078208ff */
[-C--:B------:R-:W-:Y:S01]  /*10f0*/  LEA.HI.X.SX32 R17, R39, R0.reuse, 0x1, P0 ;  /* 0x0000000027117211 */ /* 0x080fe200000f0eff */
[----:B------:R-:W4:Y:S01]  /*1100*/  LDG.E.U16 R12, desc[UR18][R12.64] ;  /* 0x000000120c0c7981 */ /* 0x000f22000c1e1500 */
[----:B------:R-:W-:-:S03]  /*1110*/  LEA.HI.X.SX32 R19, R9, R0, 0x1, P1 ;  /* 0x0000000009137211 */ /* 0x000fc600008f0eff */
[----:B------:R-:W4:Y:S04]  /*1120*/  LDG.E.U16 R14, desc[UR18][R14.64] ;  /* 0x000000120e0e7981 */ /* 0x000f28000c1e1500 */
[----:B------:R-:W4:Y:S04]  /*1130*/  LDG.E.U16 R16, desc[UR18][R16.64] ;  /* 0x0000001210107981 */ /* 0x000f28000c1e1500 */
[----:B------:R-:W4:Y:S01]  /*1140*/  LDG.E.U16 R18, desc[UR18][R18.64] ;  /* 0x0000001212127981 */ /* 0x000f22000c1e1500 */
[----:B------:R-:W1:Y:S01]  /*1150*/  S2UR UR4, SR_CgaCtaId ;  /* 0x00000000000479c3 */ /* 0x000e620000008800 */
[----:B------:R-:W-:-:S02]  /*1160*/  LOP3.LUT R4, R120, 0x3f, RZ, 0xc0, !PT ;  /* 0x0000003f78047812 */ /* 0x000fc400078ec0ff */
[----:B------:R-:W-:Y:S01]  /*1170*/  SHF.R.S32.HI R0, RZ, 0x6, R120 ;  /* 0x00000006ff007819 */ /* 0x000fe20000011478 */
[----:B------:R-:W-:Y:S02]  /*1180*/  UMOV UR16, 0x400 ;  /* 0x0000040000107882 */ /* 0x000fe40000000000 */
[----:B------:R-:W-:Y:S01]  /*1190*/  IMAD.SHL.U32 R9, R4, 0x2, RZ ;  /* 0x0000000204097824 */ /* 0x000fe200078e00ff */
[----:B------:R-:W-:-:S04]  /*11a0*/  SGXT R0, R0, 0x1 ;  /* 0x000000010000781a */ /* 0x000fc80000000200 */
[----:B------:R-:W-:-:S04]  /*11b0*/  LOP3.LUT R0, R9, 0x90, R0, 0x78, !PT ;  /* 0x0000009009007812 */ /* 0x000fc800078e7800 */
[----:B------:R-:W-:Y:S01]  /*11c0*/  LOP3.LUT R121, R0, 0x20, RZ, 0x3c, !PT ;  /* 0x0000002000797812 */ /* 0x000fe200078e3cff */
[----:B-1----:R-:W-:-:S09]  /*11d0*/  ULEA UR16, UR4, UR16, 0x18 ;  /* 0x0000001004107291 */ /* 0x002fd2000f8ec03f */
[----:B--2---:R1:W-:Y:S04]  /*11e0*/  STS.U16 [R0+UR16], R3 ;  /* 0x0000000300007988 */ /* 0x0043e80008000410 */
[----:B---3--:R-:W-:Y:S04]  /*11f0*/  STS.U16 [R0+UR16+0x400], R47 ;  /* 0x0004002f00007988 */ /* 0x008fe80008000410 */
[----:B-----5:R-:W-:Y:S01]  /*1200*/  STS.U16 [R0+UR16+0x800], R51 ;  /* 0x0008003300007988 */ /* 0x020fe20008000410 */
[----:B-1----:R-:W-:-:S03]  /*1210*/  VIADD R3, R6, 0x40 ;  /* 0x0000004006037836 */ /* 0x002fc60000000000 */
[----:B------:R-:W-:Y:S02]  /*1220*/  STS.U16 [R0+UR16+0xc00], R55 ;  /* 0x000c003700007988 */ /* 0x000fe40008000410 */
[----:B------:R-:W-:Y:S02]  /*1230*/  ISETP.GE.AND P0, PT, R3, 0x1, PT ;  /* 0x000000010300780c */ /* 0x000fe40003f06270 */
[C---:B------:R-:W-:Y:S01]  /*1240*/  LOP3.LUT R252, R0.reuse, 0x40, RZ, 0x3c, !PT ;  /* 0x0000004000fc7812 */ /* 0x040fe200078e3cff */
[----:B----4-:R-:W-:Y:S01]  /*1250*/  STS.U16 [R0+UR16+0x1000], R59 ;  /* 0x0010003b00007988 */ /* 0x010fe20008000410 */
[----:B------:R-:W-:Y:S01]  /*1260*/  LOP3.LUT R251, R0, 0x60, RZ, 0x3c, !PT ;  /* 0x0000006000fb7812 */ /* 0x000fe200078e3cff */
[----:B0-----:R-:W-:Y:S01]  /*1270*/  IMAD.MOV.U32 R11, RZ, RZ, -0x800000 ;  /* 0xff800000ff0b7424 */ /* 0x001fe200078e00ff */
[----:B------:R-:W-:Y:S01]  /*1280*/  LOP3.LUT R3, R120, 0x7f, RZ, 0xc0, !PT ;  /* 0x0000007f78037812 */ /* 0x000fe200078ec0ff */
[----:B------:R-:W-:Y:S04]  /*1290*/  STS.U16 [R0+UR16+0x1400], R63 ;  /* 0x0014003f00007988 */ /* 0x000fe80008000410 */
[----:B------:R-:W-:Y:S01]  /*12a0*/  STS.U16 [R0+UR16+0x1800], R67 ;  /* 0x0018004300007988 */ /* 0x000fe20008000410 */
[----:B------:R-:W-:-:S03]  /*12b0*/  IMAD.MOV.U32 R10, RZ, RZ, -0x800000 ;  /* 0xff800000ff0a7424 */ /* 0x000fc600078e00ff */
[----:B------:R-:W-:Y:S04]  /*12c0*/  STS.U16 [R0+UR16+0x1c00], R71 ;  /* 0x001c004700007988 */ /* 0x000fe80008000410 */
[----:B------:R0:W-:Y:S04]  /*12d0*/  STS.U16 [R0+UR16+0x2000], R75 ;  /* 0x0020004b00007988 */ /* 0x0001e80008000410 */
[----:B------:R1:W-:Y:S04]  /*12e0*/  STS.U16 [R0+UR16+0x2400], R79 ;  /* 0x0024004f00007988 */ /* 0x0003e80008000410 */
[----:B------:R-:W-:Y:S01]  /*12f0*/  STS.U16 [R0+UR16+0x2800], R83 ;  /* 0x0028005300007988 */ /* 0x000fe20008000410 */
[----:B0-----:R-:W-:-:S02]  /*1300*/  CS2R R74, SRZ ;  /* 0x00000000004a7805 */ /* 0x001fc4000001ff00 */
[----:B-1----:R-:W-:Y:S01]  /*1310*/  CS2R R78, SRZ ;  /* 0x00000000004e7805 */ /* 0x002fe2000001ff00 */
[----:B------:R-:W-:Y:S04]  /*1320*/  STS.U16 [R0+UR16+0x2c00], R87 ;  /* 0x002c005700007988 */ /* 0x000fe80008000410 */
        /* <DEDUP_REMOVED lines=20> */
[----:B------:R0:W-:Y:S04]  /*1470*/  STS.U16 [R252+UR16+0x200], R7 ;  /* 0x00020007fc007988 */ /* 0x0001e80008000410 */
        /* <DEDUP_REMOVED lines=14> */
[----:B------:R-:W-:Y:S01]  /*1560*/  STS.U16 [R252+UR16+0x3e00], R23 ;  /* 0x003e0017fc007988 */ /* 0x000fe20008000410 */
[----:B0-----:R-:W-:-:S03]  /*1570*/  IMAD.MOV.U32 R7, RZ, RZ, 0x3f800000 ;  /* 0x3f800000ff077424 */ /* 0x001fc600078e00ff */
[----:B------:R0:W-:Y:S01]  /*1580*/  STS.U16 [R251+UR16+0x300], R8 ;  /* 0x00030008fb007988 */ /* 0x0001e20008000410 */
[----:B------:R-:W-:-:S03]  /*1590*/  CS2R R24, SRZ ;  /* 0x0000000000187805 */ /* 0x000fc6000001ff00 */
[----:B------:R1:W-:Y:S01]  /*15a0*/  STS.U16 [R251+UR16+0x700], R28 ;  /* 0x0007001cfb007988 */ /* 0x0003e20008000410 */
[----:B------:R-:W-:-:S03]  /*15b0*/  CS2R R26, SRZ ;  /* 0x00000000001a7805 */ /* 0x000fc6000001ff00 */
[----:B------:R2:W-:Y:S01]  /*15c0*/  STS.U16 [R251+UR16+0xb00], R32 ;  /* 0x000b0020fb007988 */ /* 0x0005e20008000410 */
[----:B------:R-:W-:-:S03]  /*15d0*/  CS2R R30, SRZ ;  /* 0x00000000001e7805 */ /* 0x000fc6000001ff00 */
[----:B------:R3:W-:Y:S01]  /*15e0*/  STS.U16 [R251+UR16+0xf00], R36 ;  /* 0x000f0024fb007988 */ /* 0x0007e20008000410 */
[----:B0-----:R-:W-:-:S03]  /*15f0*/  IMAD.MOV.U32 R8, RZ, RZ, 0x3f800000 ;  /* 0x3f800000ff087424 */ /* 0x001fc600078e00ff */
[----:B------:R0:W-:Y:S01]  /*1600*/  STS.U16 [R251+UR16+0x1300], R40 ;  /* 0x00130028fb007988 */ /* 0x0001e20008000410 */
[----:B-1----:R-:W-:-:S03]  /*1610*/  CS2R R28, SRZ ;  /* 0x00000000001c7805 */ /* 0x002fc6000001ff00 */
[----:B------:R1:W-:Y:S01]  /*1620*/  STS.U16 [R251+UR16+0x1700], R44 ;  /* 0x0017002cfb007988 */ /* 0x0003e20008000410 */
[----:B--2---:R-:W-:-:S03]  /*1630*/  CS2R R32, SRZ ;  /* 0x0000000000207805 */ /* 0x004fc6000001ff00 */
[----:B------:R2:W-:Y:S01]  /*1640*/  STS.U16 [R251+UR16+0x1b00], R48 ;  /* 0x001b0030fb007988 */ /* 0x0005e20008000410 */
[----:B------:R-:W-:-:S03]  /*1650*/  CS2R R34, SRZ ;  /* 0x0000000000227805 */ /* 0x000fc6000001ff00 */
[----:B------:R4:W-:Y:S01]  /*1660*/  STS.U16 [R251+UR16+0x1f00], R52 ;  /* 0x001f0034fb007988 */ /* 0x0009e20008000410 */
[----:B---3--:R-:W-:-:S03]  /*1670*/  CS2R R36, SRZ ;  /* 0x0000000000247805 */ /* 0x008fc6000001ff00 */
[----:B------:R3:W-:Y:S01]  /*1680*/  STS.U16 [R251+UR16+0x2300], R56 ;  /* 0x00230038fb007988 */ /* 0x0007e20008000410 */
[----:B------:R-:W-:-:S03]  /*1690*/  CS2R R38, SRZ ;  /* 0x0000000000267805 */ /* 0x000fc6000001ff00 */
[----:B------:R5:W-:Y:S01]  /*16a0*/  STS.U16 [R251+UR16+0x2700], R60 ;  /* 0x0027003cfb007988 */ /* 0x000be20008000410 */
[----:B0-----:R-:W-:-:S03]  /*16b0*/  CS2R R40, SRZ ;  /* 0x0000000000287805 */ /* 0x001fc6000001ff00 */
[----:B------:R0:W-:Y:S01]  /*16c0*/  STS.U16 [R251+UR16+0x2b00], R64 ;  /* 0x002b0040fb007988 */ /* 0x0001e20008000410 */
[----:B------:R-:W-:-:S03]  /*16d0*/  CS2R R42, SRZ ;  /* 0x00000000002a7805 */ /* 0x000fc6000001ff00 */
[----:B------:R0:W-:Y:S01]  /*16e0*/  STS.U16 [R251+UR16+0x2f00], R68 ;  /* 0x002f0044fb007988 */ /* 0x0001e20008000410 */
[----:B-1----:R-:W-:-:S03]  /*16f0*/  CS2R R44, SRZ ;  /* 0x00000000002c7805 */ /* 0x002fc6000001ff00 */
[----:B------:R1:W-:Y:S01]  /*1700*/  STS.U16 [R251+UR16+0x3300], R12 ;  /* 0x0033000cfb007988 */ /* 0x0003e20008000410 */
[----:B------:R-:W-:-:S03]  /*1710*/  CS2R R46, SRZ ;  /* 0x00000000002e7805 */ /* 0x000fc6000001ff00 */
[----:B------:R1:W-:Y:S01]  /*1720*/  STS.U16 [R251+UR16+0x3700], R14 ;  /* 0x0037000efb007988 */ /* 0x0003e20008000410 */
[----:B--2---:R-:W-:-:S03]  /*1730*/  CS2R R48, SRZ ;  /* 0x0000000000307805 */ /* 0x004fc6000001ff00 */
[----:B------:R1:W-:Y:S01]  /*1740*/  STS.U16 [R251+UR16+0x3b00], R16 ;  /* 0x003b0010fb007988 */ /* 0x0003e20008000410 */
[----:B------:R-:W-:-:S03]  /*1750*/  CS2R R50, SRZ ;  /* 0x0000000000327805 */ /* 0x000fc6000001ff00 */
[----:B------:R1:W-:Y:S01]  /*1760*/  STS.U16 [R251+UR16+0x3f00], R18 ;  /* 0x003f0012fb007988 */ /* 0x0003e20008000410 */
[----:B----4-:R-:W-:Y:S02]  /*1770*/  CS2R R52, SRZ ;  /* 0x0000000000347805 */ /* 0x010fe4000001ff00 */
[----:B------:R-:W-:Y:S02]  /*1780*/  CS2R R54, SRZ ;  /* 0x0000000000367805 */ /* 0x000fe4000001ff00 */
[----:B---3--:R-:W-:Y:S02]  /*1790*/  CS2R R56, SRZ ;  /* 0x0000000000387805 */ /* 0x008fe4000001ff00 */
[----:B------:R-:W-:Y:S02]  /*17a0*/  CS2R R58, SRZ ;  /* 0x00000000003a7805 */ /* 0x000fe4000001ff00 */
[----:B-----5:R-:W-:Y:S02]  /*17b0*/  CS2R R60, SRZ ;  /* 0x00000000003c7805 */ /* 0x020fe4000001ff00 */
[----:B------:R-:W-:-:S02]  /*17c0*/  CS2R R62, SRZ ;  /* 0x00000000003e7805 */ /* 0x000fc4000001ff00 */
[----:B0-----:R-:W-:Y:S02]  /*17d0*/  CS2R R64, SRZ ;  /* 0x0000000000407805 */ /* 0x001fe4000001ff00 */
[----:B------:R-:W-:Y:S02]  /*17e0*/  CS2R R66, SRZ ;  /* 0x0000000000427805 */ /* 0x000fe4000001ff00 */
[----:B------:R-:W-:Y:S02]  /*17f0*/  CS2R R68, SRZ ;  /* 0x0000000000447805 */ /* 0x000fe4000001ff00 */
[----:B------:R-:W-:Y:S02]  /*1800*/  CS2R R70, SRZ ;  /* 0x0000000000467805 */ /* 0x000fe4000001ff00 */
[----:B------:R-:W-:Y:S02]  /*1810*/  CS2R R72, SRZ ;  /* 0x0000000000487805 */ /* 0x000fe4000001ff00 */
[----:B------:R-:W-:-:S02]  /*1820*/  CS2R R76, SRZ ;  /* 0x00000000004c7805 */ /* 0x000fc4000001ff00 */
[----:B------:R-:W-:Y:S02]  /*1830*/  CS2R R80, SRZ ;  /* 0x0000000000507805 */ /* 0x000fe4000001ff00 */
[----:B------:R-:W-:Y:S02]  /*1840*/  CS2R R82, SRZ ;  /* 0x0000000000527805 */ /* 0x000fe4000001ff00 */
[----:B------:R-:W-:Y:S02]  /*1850*/  CS2R R84, SRZ ;  /* 0x0000000000547805 */ /* 0x000fe4000001ff00 */
[----:B------:R-:W-:Y:S02]  /*1860*/  CS2R R86, SRZ ;  /* 0x0000000000567805 */ /* 0x000fe4000001ff00 */
[----:B------:R-:W-:Y:S01]  /*1870*/  LOP3.LUT R5, R120, 0x40, RZ, 0xc0, !PT ;  /* 0x0000004078057812 */ /* 0x000fe200078ec0ff */
[----:B-1----:R-:W-:Y:S06]  /*1880*/  @!P0 BRA `(.L_x_0) ;  /* 0x0000005800d88947 */ /* 0x002fec0003800000 */
[----:B------:R-:W0:Y:S01]  /*1890*/  LDC R35, c[0x0][0x268] ;  /* 0x00009a00ff237b82 */ /* 0x000e220000000800 */
[----:B------:R-:W-:Y:S01]  /*18a0*/  ULDC UR4, c[0x0][0x258] ;  /* 0x0000960000047ab9 */ /* 0x000fe20000000800 */
[--C-:B------:R-:W-:Y:S01]  /*18b0*/  SHF.R.U32.HI R7, RZ, 0x2, R120.reuse ;  /* 0x00000002ff077819 */ /* 0x100fe20000011678 */
[----:B------:R-:W-:Y:S01]  /*18c0*/  IMAD R3, R3, UR4, RZ ;  /* 0x0000000403037c24 */ /* 0x000fe2000f8e02ff */
[----:B------:R-:W-:Y:S01]  /*18d0*/  ULDC.64 UR4, c[0x0][0x218] ;  /* 0x0000860000047ab9 */ /* 0x000fe20000000a00 */
[----:B------:R-:W-:Y:S01]  /*18e0*/  IMAD R5, R5, 0x80, R9 ;  /* 0x0000008005057824 */ /* 0x000fe200078e0209 */
[----:B------:R-:W-:Y:S01]  /*18f0*/  SGXT.U32 R7, R7, 0x3 ;  /* 0x000000030707781a */ /* 0x000fe20000000000 */
[C---:B------:R-:W-:Y:S01]  /*1900*/  IMAD.SHL.U32 R175, R3.reuse, 0x2, RZ ;  /* 0x0000000203af7824 */ /* 0x040fe200078e00ff */
[----:B------:R-:W1:Y:S01]  /*1910*/  LDC.64 R126, c[0x0][0x250] ;  /* 0x00009400ff7e7b82 */ /* 0x000e620000000a00 */
[----:B------:R-:W-:Y:S01]  /*1920*/  IMAD.HI R3, R3, 0x2, RZ ;  /* 0x0000000203037827 */ /* 0x000fe200078e02ff */
[----:B------:R-:W-:Y:S01]  /*1930*/  USHF.R.U32.HI UR12, URZ, 0x4, UR16 ;  /* 0x000000043f0c7899 */ /* 0x000fe20008011610 */
[----:B------:R-:W-:Y:S01]  /*1940*/  CS2R R36, SRZ ;  /* 0x0000000000247805 */ /* 0x000fe2000001ff00 */
[----:B------:R-:W-:Y:S01]  /*1950*/  UIADD3 UR8, UR16, 0x4000, URZ ;  /* 0x0000400010087890 */ /* 0x000fe2000fffe03f */
[----:B------:R-:W-:Y:S01]  /*1960*/  CS2R R38, SRZ ;  /* 0x0000000000267805 */ /* 0x000fe2000001ff00 */
[----:B------:R-:W-:Y:S01]  /*1970*/  USGXT.U32 UR12, UR12, 0xe ;  /* 0x0000000e0c0c789a */ /* 0x000fe20008000000 */
[----:B------:R-:W-:Y:S01]  /*1980*/  CS2R R40, SRZ ;  /* 0x0000000000287805 */ /* 0x000fe2000001ff00 */
[----:B------:R-:W2:Y:S01]  /*1990*/  LDC.64 R122, c[0x0][0x260] ;  /* 0x00009800ff7a7b82 */ /* 0x000ea20000000a00 */
[----:B------:R-:W-:Y:S01]  /*19a0*/  USHF.R.U32.HI UR14, URZ, 0x4, UR8 ;  /* 0x000000043f0e7899 */ /* 0x000fe20008011608 */
[----:B------:R-:W-:Y:S01]  /*19b0*/  CS2R R42, SRZ ;  /* 0x00000000002a7805 */ /* 0x000fe2000001ff00 */
[----:B------:R-:W-:Y:S01]  /*19c0*/  UIADD3 UR8, UP0, UR12, 0x80, URZ ;  /* 0x000000800c087890 */ /* 0x000fe2000ff1e03f */
[----:B------:R-:W-:Y:S01]  /*19d0*/  CS2R R44, SRZ ;  /* 0x00000000002c7805 */ /* 0x000fe2000001ff00 */
[----:B------:R-:W-:Y:S01]  /*19e0*/  USGXT.U32 UR14, UR14, 0xe ;  /* 0x0000000e0e0e789a */ /* 0x000fe20008000000 */
[----:B------:R-:W-:Y:S01]  /*19f0*/  CS2R R46, SRZ ;  /* 0x00000000002e7805 */ /* 0x000fe2000001ff00 */
[----:B------:R-:W-:Y:S01]  /*1a00*/  UMOV UR6, URZ ;  /* 0x0000003f00067c82 */ /* 0x000fe20008000000 */
[----:B0-----:R-:W-:Y:S01]  /*1a10*/  IMAD R10, R2, R35, RZ ;  /* 0x00000023020a7224 */ /* 0x001fe200078e02ff */
[----:B------:R-:W-:-:S02]  /*1a20*/  SHF.R.U32.HI R2, RZ, 0x1, R120 ;  /* 0x00000001ff027819 */ /* 0x000fc40000011678 */
[----:B------:R-:W-:Y:S02]  /*1a30*/  CS2R R48, SRZ ;  /* 0x0000000000307805 */ /* 0x000fe4000001ff00 */
[----:B------:R-:W-:Y:S01]  /*1a40*/  CS2R R50, SRZ ;  /* 0x0000000000327805 */ /* 0x000fe2000001ff00 */
[----:B------:R-:W-:Y:S01]  /*1a50*/  IMAD R12, R35, 0x2, R10 ;  /* 0x00000002230c7824 */ /* 0x000fe200078e020a */
[----:B------:R-:W-:Y:S02]  /*1a60*/  LOP3.LUT R7, R7, 0x30, R2, 0xf8, !PT ;  /* 0x0000003007077812 */ /* 0x000fe400078ef802 */
[----:B------:R-:W-:Y:S02]  /*1a70*/  CS2R R52, SRZ ;  /* 0x0000000000347805 */ /* 0x000fe4000001ff00 */
[----:B------:R-:W-:Y:S01]  /*1a80*/  CS2R R54, SRZ ;  /* 0x0000000000367805 */ /* 0x000fe2000001ff00 */
[----:B-1----:R-:W-:Y:S01]  /*1a90*/  IMAD R126, R126, UR7, RZ ;  /* 0x000000077e7e7c24 */ /* 0x002fe2000f8e02ff */
[----:B------:R-:W-:Y:S01]  /*1aa0*/  LOP3.LUT R6, R7, R6, RZ, 0xfc, !PT ;  /* 0x0000000607067212 */ /* 0x000fe200078efcff */
[C---:B------:R-:W-:Y:S01]  /*1ab0*/  IMAD R13, R35.reuse, 0x2, R12 ;  /* 0x00000002230d7824 */ /* 0x040fe200078e020c */
[----:B------:R-:W-:Y:S01]  /*1ac0*/  CS2R R56, SRZ ;  /* 0x0000000000387805 */ /* 0x000fe2000001ff00 */
[----:B------:R-:W-:Y:S01]  /*1ad0*/  IMAD.SHL.U32 R174, R126, 0x2, RZ ;  /* 0x000000027eae7824 */ /* 0x000fe200078e00ff */
[----:B------:R-:W-:Y:S01]  /*1ae0*/  CS2R R58, SRZ ;  /* 0x00000000003a7805 */ /* 0x000fe2000001ff00 */
[----:B------:R-:W-:Y:S01]  /*1af0*/  IMAD R14, R35, 0x2, R13 ;  /* 0x00000002230e7824 */ /* 0x000fe200078e020d */
[----:B------:R-:W-:Y:S01]  /*1b00*/  CS2R R60, SRZ ;  /* 0x00000000003c7805 */ /* 0x000fe2000001ff00 */
[----:B--2---:R-:W-:Y:S01]  /*1b10*/  IMAD.MOV.U32 R120, RZ, RZ, R122 ;  /* 0x000000ffff787224 */ /* 0x004fe200078e007a */
[----:B------:R-:W-:Y:S01]  /*1b20*/  IADD3 R174, P0, P1, R175, UR4, R174 ;  /* 0x00000004afae7c10 */ /* 0x000fe2000f91e0ae */
[----:B------:R-:W-:Y:S01]  /*1b30*/  IMAD.MOV.U32 R8, RZ, RZ, R123 ;  /* 0x000000ffff087224 */ /* 0x000fe200078e007b */
[----:B------:R0:W-:Y:S01]  /*1b40*/  STL [R1+0x138], R123 ;  /* 0x0001387b01007387 */ /* 0x0001e20000100800 */
[----:B------:R-:W-:Y:S01]  /*1b50*/  IMAD R9, R127, 0x2e, RZ ;  /* 0x0000002e7f097824 */ /* 0x000fe200078e02ff */
[----:B------:R-:W-:Y:S01]  /*1b60*/  CS2R R62, SRZ ;  /* 0x00000000003e7805 */ /* 0x000fe2000001ff00 */
[----:B------:R-:W-:Y:S01]  /*1b70*/  IMAD R2, R120, UR7, RZ ;  /* 0x0000000778027c24 */ /* 0x000fe2000f8e02ff */
[----:B------:R-:W-:Y:S01]  /*1b80*/  CS2R R64, SRZ ;  /* 0x0000000000407805 */ /* 0x000fe2000001ff00 */
[----:B------:R-:W-:Y:S01]  /*1b90*/  IMAD R8, R4, R8, RZ ;  /* 0x0000000804087224 */ /* 0x000fe200078e02ff */
[----:B------:R-:W-:Y:S01]  /*1ba0*/  IADD3 RZ, P2, R9, R174, RZ ;  /* 0x000000ae09ff7210 */ /* 0x000fe20007f5e0ff */
[----:B------:R-:W-:Y:S01]  /*1bb0*/  IMAD.HI R126, R126, 0x2, RZ ;  /* 0x000000027e7e7827 */ /* 0x000fe200078e02ff */
[----:B------:R-:W-:-:S02]  /*1bc0*/  CS2R R66, SRZ ;  /* 0x0000000000427805 */ /* 0x000fc4000001ff00 */
[----:B------:R-:W-:Y:S02]  /*1bd0*/  CS2R R68, SRZ ;  /* 0x0000000000447805 */ /* 0x000fe4000001ff00 */
[----:B------:R-:W-:Y:S01]  /*1be0*/  CS2R R70, SRZ ;  /* 0x0000000000467805 */ /* 0x000fe2000001ff00 */
[----:B------:R-:W-:Y:S01]  /*1bf0*/  IMAD R15, R35, 0x2, R14 ;  /* 0x00000002230f7824 */ /* 0x000fe200078e020e */
[----:B------:R-:W-:Y:S01]  /*1c00*/  IADD3.X R175, R3, UR5, R126, P0, P1 ;  /* 0x0000000503af7c10 */ /* 0x000fe200087e247e */
[----:B------:R-:W-:Y:S01]  /*1c10*/  IMAD R11, R127, 0x30, RZ ;  /* 0x000000307f0b7824 */ /* 0x000fe200078e02ff */
[----:B------:R-:W-:Y:S01]  /*1c20*/  ULDC.64 UR4, c[0x0][0x220] ;  /* 0x0000880000047ab9 */ /* 0x000fe20000000a00 */
[----:B------:R-:W-:Y:S01]  /*1c30*/  IMAD.SHL.U32 R4, R2, 0x2, RZ ;  /* 0x0000000202047824 */ /* 0x000fe200078e00ff */
[----:B------:R-:W-:Y:S01]  /*1c40*/  CS2R R72, SRZ ;  /* 0x0000000000487805 */ /* 0x000fe2000001ff00 */
[----:B------:R-:W-:Y:S01]  /*1c50*/  IMAD.SHL.U32 R9, R8, 0x2, RZ ;  /* 0x0000000208097824 */ /* 0x000fe200078e00ff */
[----:B------:R-:W-:Y:S01]  /*1c60*/  IADD3 RZ, P1, R11, R174, RZ ;  /* 0x000000ae0bff7210 */ /* 0x000fe20007f3e0ff */
[----:B------:R-:W-:Y:S01]  /*1c70*/  IMAD R16, R35, 0x2, R15 ;  /* 0x0000000223107824 */ /* 0x000fe200078e020f */
[----:B------:R-:W-:Y:S01]  /*1c80*/  CS2R R74, SRZ ;  /* 0x00000000004a7805 */ /* 0x000fe2000001ff00 */
[----:B------:R-:W-:Y:S01]  /*1c90*/  IMAD.HI R2, R2, 0x2, RZ ;  /* 0x0000000202027827 */ /* 0x000fe200078e02ff */
[----:B------:R-:W-:-:S02]  /*1ca0*/  IADD3 R149, P5, P6, R9, UR4, R4 ;  /* 0x0000000409957c10 */ /* 0x000fc4000febe004 */
[----:B------:R-:W-:Y:S02]  /*1cb0*/  CS2R R76, SRZ ;  /* 0x00000000004c7805 */ /* 0x000fe4000001ff00 */
[----:B------:R-:W-:Y:S01]  /*1cc0*/  CS2R R78, SRZ ;  /* 0x00000000004e7805 */ /* 0x000fe2000001ff00 */
[----:B------:R-:W-:Y:S01]  /*1cd0*/  IMAD.HI R11, R8, 0x2, RZ ;  /* 0x00000002080b7827 */ /* 0x000fe200078e02ff */
[----:B------:R-:W-:Y:S02]  /*1ce0*/  CS2R R80, SRZ ;  /* 0x0000000000507805 */ /* 0x000fe4000001ff00 */
[----:B------:R-:W-:Y:S02]  /*1cf0*/  CS2R R82, SRZ ;  /* 0x0000000000527805 */ /* 0x000fe4000001ff00 */
[----:B------:R-:W-:Y:S01]  /*1d00*/  CS2R R84, SRZ ;  /* 0x0000000000547805 */ /* 0x000fe2000001ff00 */
[----:B------:R-:W-:Y:S01]  /*1d10*/  IMAD R17, R35, 0x2, R16 ;  /* 0x0000000223117824 */ /* 0x000fe200078e0210 */
[----:B------:R-:W-:Y:S01]  /*1d20*/  IADD3.X R33, R11, UR5, R2, P5, P6 ;  /* 0x000000050b217c10 */ /* 0x000fe2000afec402 */
[----:B------:R-:W-:Y:S01]  /*1d30*/  IMAD R7, R127, 0x2c, RZ ;  /* 0x0000002c7f077824 */ /* 0x000fe200078e02ff */
[-C--:B------:R-:W-:Y:S01]  /*1d40*/  LEA R122, P5, R10, R149.reuse, 0x1 ;  /* 0x000000950a7a7211 */ /* 0x080fe200078a08ff */
[----:B------:R-:W-:Y:S01]  /*1d50*/  IMAD R18, R35, 0x2, R17 ;  /* 0x0000000223127824 */ /* 0x000fe200078e0211 */
[----:B------:R-:W-:Y:S01]  /*1d60*/  LEA R120, P6, R12, R149, 0x1 ;  /* 0x000000950c787211 */ /* 0x000fe200078c08ff */
[----:B------:R-:W-:Y:S01]  /*1d70*/  IMAD R3, R127, 0x32, RZ ;  /* 0x000000327f037824 */ /* 0x000fe200078e02ff */
[-C--:B0-----:R-:W-:Y:S01]  /*1d80*/  LEA.HI.X.SX32 R123, R10, R33.reuse, 0x1, P5 ;  /* 0x000000210a7b7211 */ /* 0x081fe200028f0eff */
[----:B------:R-:W-:Y:S01]  /*1d90*/  IMAD R19, R35, 0x2, R18 ;  /* 0x0000000223137824 */ /* 0x000fe200078e0212 */
[----:B------:R-:W-:Y:S01]  /*1da0*/  LEA.HI.X.SX32 R121, R12, R33, 0x1, P6 ;  /* 0x000000210c797211 */ /* 0x000fe200030f0eff */
[----:B------:R-:W-:Y:S01]  /*1db0*/  IMAD R147, R127, 0x16, RZ ;  /* 0x000000167f937824 */ /* 0x000fe200078e02ff */
[-C--:B------:R-:W-:Y:S01]  /*1dc0*/  IADD3 RZ, P3, R7, R174.reuse, RZ ;  /* 0x000000ae07ff7210 */ /* 0x080fe20007f7e0ff */
[----:B------:R-:W-:Y:S01]  /*1dd0*/  IMAD R20, R35, 0x2, R19 ;  /* 0x0000000223147824 */ /* 0x000fe200078e0213 */
[----:B------:R0:W-:Y:S01]  /*1de0*/  STL.64 [R1+0x130], R122 ;  /* 0x0001307a01007387 */ /* 0x0001e20000100a00 */
[----:B------:R-:W-:Y:S01]  /*1df0*/  IMAD R7, R127, 0x34, RZ ;  /* 0x000000347f077824 */ /* 0x000fe200078e02ff */
[-C--:B------:R-:W-:Y:S01]  /*1e00*/  IADD3 RZ, P0, R3, R174.reuse, RZ ;  /* 0x000000ae03ff7210 */ /* 0x080fe20007f1e0ff */
[----:B------:R-:W-:Y:S01]  /*1e10*/  IMAD R21, R35, 0x2, R20 ;  /* 0x0000000223157824 */ /* 0x000fe200078e0214 */
[----:B------:R1:W-:Y:S01]  /*1e20*/  STL.64 [R1+0x128], R120 ;  /* 0x0001287801007387 */ /* 0x0003e20000100a00 */
[----:B------:R-:W-:Y:S01]  /*1e30*/  IMAD R3, R127, 0x36, RZ ;  /* 0x000000367f037824 */ /* 0x000fe200078e02ff */
[----:B------:R-:W-:Y:S01]  /*1e40*/  IADD3 RZ, P4, R7, R174, RZ ;  /* 0x000000ae07ff7210 */ /* 0x000fe20007f9e0ff */
[----:B------:R-:W-:Y:S01]  /*1e50*/  IMAD R22, R35, 0x2, R21 ;  /* 0x0000000223167824 */ /* 0x000fe200078e0215 */
[----:B------:R-:W-:Y:S01]  /*1e60*/  LEA.HI.X.SX32 R147, R147, R175, 0x1, P3 ;  /* 0x000000af93937211 */ /* 0x000fe200018f0eff */
[----:B------:R-:W-:Y:S01]  /*1e70*/  IMAD R145, R127, 0x17, RZ ;  /* 0x000000177f917824 */ /* 0x000fe200078e02ff */
[----:B------:R-:W-:Y:S01]  /*1e80*/  UMOV UR5, URZ ;  /* 0x0000003f00057c82 */ /* 0x000fe20008000000 */
[----:B------:R-:W-:Y:S01]  /*1e90*/  IMAD R23, R35, 0x2, R22 ;  /* 0x0000000223177824 */ /* 0x000fe200078e0216 */
[-C--:B0-----:R-:W-:Y:S01]  /*1ea0*/  LEA R122, P5, R13, R149.reuse, 0x1 ;  /* 0x000000950d7a7211 */ /* 0x081fe200078a08ff */
[----:B------:R-:W-:Y:S01]  /*1eb0*/  IMAD R143, R127, 0x18, RZ ;  /* 0x000000187f8f7824 */ /* 0x000fe200078e02ff */
[----:B------:R-:W-:Y:S01]  /*1ec0*/  UIADD3.X UR9, UR5, 0x40000040, URZ, UP0, !UPT ;  /* 0x4000004005097890 */ /* 0x000fe200087fe43f */
[----:B------:R-:W-:Y:S01]  /*1ed0*/  IMAD R24, R35, 0x2, R23 ;  /* 0x0000000223187824 */ /* 0x000fe200078e0217 */
[C---:B-1----:R-:W-:Y:S01]  /*1ee0*/  LEA R120, P6, R14.reuse, R149, 0x1 ;  /* 0x000000950e787211 */ /* 0x042fe200078c08ff */
[----:B------:R-:W-:Y:S01]  /*1ef0*/  UIADD3 UR10, UP0, UR14, 0x2, URZ ;  /* 0x000000020e0a7890 */ /* 0x000fe2000ff1e03f */
[----:B------:R-:W-:Y:S01]  /*1f00*/  LEA.HI.X.SX32 R123, R13, R33, 0x1, P5 ;  /* 0x000000210d7b7211 */ /* 0x000fe200028f0eff */
[----:B------:R-:W-:Y:S01]  /*1f10*/  IMAD R25, R35, 0x2, R24 ;  /* 0x0000000223197824 */ /* 0x000fe200078e0218 */
[----:B------:R-:W-:Y:S01]  /*1f20*/  LEA R10, P5, R15, R149, 0x1 ;  /* 0x000000950f0a7211 */ /* 0x000fe200078a08ff */
[----:B------:R-:W-:Y:S01]  /*1f30*/  IMAD R141, R127, 0x19, RZ ;  /* 0x000000197f8d7824 */ /* 0x000fe200078e02ff */
[----:B------:R-:W-:Y:S01]  /*1f40*/  LEA.HI.X.SX32 R121, R14, R33, 0x1, P6 ;  /* 0x000000210e797211 */ /* 0x000fe200030f0eff */
[----:B------:R-:W-:Y:S01]  /*1f50*/  STL.64 [R1+0x120], R122 ;  /* 0x0001207a01007387 */ /* 0x000fe20000100a00 */
[C---:B------:R-:W-:Y:S01]  /*1f60*/  LEA R12, P6, R16.reuse, R149, 0x1 ;  /* 0x00000095100c7211 */ /* 0x040fe200078c08ff */
[----:B------:R-:W-:Y:S01]  /*1f70*/  IMAD R26, R35, 0x2, R25 ;  /* 0x00000002231a7824 */ /* 0x000fe200078e0219 */
[-C--:B------:R-:W-:Y:S01]  /*1f80*/  LEA.HI.X.SX32 R11, R15, R33.reuse, 0x1, P5 ;  /* 0x000000210f0b7211 */ /* 0x080fe200028f0eff */
[----:B------:R-:W-:Y:S01]  /*1f90*/  IMAD R139, R127, 0x1a, RZ ;  /* 0x0000001a7f8b7824 */ /* 0x000fe200078e02ff */
[----:B------:R-:W-:Y:S01]  /*1fa0*/  LEA.HI.X.SX32 R13, R16, R33, 0x1, P6 ;  /* 0x00000021100d7211 */ /* 0x000fe200030f0eff */
[----:B------:R-:W-:Y:S01]  /*1fb0*/  IMAD R27, R35, 0x2, R26 ;  /* 0x00000002231b7824 */ /* 0x000fe200078e021a */
[-C--:B------:R-:W-:Y:S01]  /*1fc0*/  LEA.HI.X.SX32 R145, R145, R175.reuse, 0x1, P2 ;  /* 0x000000af91917211 */ /* 0x080fe200010f0eff */
[----:B------:R-:W-:Y:S01]  /*1fd0*/  STL.64 [R1+0x110], R10 ;  /* 0x0001100a01007387 */ /* 0x000fe20000100a00 */
[-C--:B------:R-:W-:Y:S01]  /*1fe0*/  LEA.HI.X.SX32 R143, R143, R175.reuse, 0x1, P1 ;  /* 0x000000af8f8f7211 */ /* 0x080fe200008f0eff */
[----:B------:R-:W-:Y:S01]  /*1ff0*/  IMAD R28, R35, 0x2, R27 ;  /* 0x00000002231c7824 */ /* 0x000fe200078e021b */
[----:B------:R-:W-:Y:S01]  /*2000*/  UIADD3.X UR11, UR6, 0x40000040, URZ, UP0, !UPT ;  /* 0x40000040060b7890 */ /* 0x000fe200087fe43f */
[----:B------:R0:W-:Y:S01]  /*2010*/  STL.64 [R1+0x118], R120 ;  /* 0x0001187801007387 */ /* 0x0001e20000100a00 */
[----:B------:R-:W-:Y:S01]  /*2020*/  IMAD R137, R127, 0x1b, RZ ;  /* 0x0000001b7f897824 */ /* 0x000fe200078e02ff */
[----:B------:R-:W-:Y:S01]  /*2030*/  CS2R R86, SRZ ;  /* 0x0000000000567805 */ /* 0x000fe2000001ff00 */
[----:B------:R-:W-:Y:S01]  /*2040*/  IMAD R29, R35, 0x2, R28 ;  /* 0x00000002231d7824 */ /* 0x000fe200078e021c */
[----:B------:R1:W-:Y:S01]  /*2050*/  STL.64 [R1+0x108], R12 ;  /* 0x0001080c01007387 */ /* 0x0003e20000100a00 */
[----:B------:R-:W-:Y:S01]  /*2060*/  IMAD R135, R127, 0x1c, RZ ;  /* 0x0000001c7f877824 */ /* 0x000fe200078e02ff */
[-C--:B------:R-:W-:Y:S01]  /*2070*/  LEA.HI.X.SX32 R141, R141, R175.reuse, 0x1, P0 ;  /* 0x000000af8d8d7211 */ /* 0x080fe200000f0eff */
[----:B------:R-:W-:Y:S01]  /*2080*/  IMAD R30, R35, 0x2, R29 ;  /* 0x00000002231e7824 */ /* 0x000fe200078e021d */
[----:B------:R-:W-:Y:S01]  /*2090*/  LEA.HI.X.SX32 R139, R139, R175, 0x1, P4 ;  /* 0x000000af8b8b7211 */ /* 0x000fe200020f0eff */
[----:B------:R-:W-:Y:S01]  /*20a0*/  IMAD R133, R127, 0x1d, RZ ;  /* 0x0000001d7f857824 */ /* 0x000fe200078e02ff */
[----:B------:R-:W-:Y:S01]  /*20b0*/  UMOV UR4, URZ ;  /* 0x0000003f00047c82 */ /* 0x000fe20008000000 */
[----:B------:R-:W-:Y:S01]  /*20c0*/  IMAD R31, R35, 0x2, R30 ;  /* 0x00000002231f7824 */ /* 0x000fe200078e021e */
[-C--:B0-----:R-:W-:Y:S01]  /*20d0*/  LEA R120, P5, R17, R149.reuse, 0x1 ;  /* 0x0000009511787211 */ /* 0x081fe200078a08ff */
[----:B------:R-:W-:Y:S01]  /*20e0*/  IMAD R131, R127, 0x1e, RZ ;  /* 0x0000001e7f837824 */ /* 0x000fe200078e02ff */
[----:B------:R-:W-:Y:S01]  /*20f0*/  UIADD3.64 UR20, UR8, 0x80, URZ ;  /* 0x0000008008147897 */ /* 0x000fe2000fffe03f */
[----:B------:R-:W-:Y:S01]  /*2100*/  IMAD R4, R35, 0x2, R31 ;  /* 0x0000000223047824 */ /* 0x000fe200078e021f */
[C---:B-1----:R-:W-:Y:S01]  /*2110*/  LEA R12, P6, R18.reuse, R149, 0x1 ;  /* 0x00000095120c7211 */ /* 0x042fe200078c08ff */
[----:B------:R-:W-:Y:S01]  /*2120*/  IMAD R129, R127, 0x1f, RZ ;  /* 0x0000001f7f817824 */ /* 0x000fe200078e02ff */
[----:B------:R-:W-:Y:S01]  /*2130*/  LEA.HI.X.SX32 R121, R17, R33, 0x1, P5 ;  /* 0x0000002111797211 */ /* 0x000fe200028f0eff */
[----:B------:R-:W-:Y:S01]  /*2140*/  IMAD R2, R35, 0x2, R4 ;  /* 0x0000000223027824 */ /* 0x000fe200078e0204 */
[----:B------:R-:W-:Y:S01]  /*2150*/  LEA R14, P5, R19, R149, 0x1 ;  /* 0x00000095130e7211 */ /* 0x000fe200078a08ff */
[----:B------:R-:W-:Y:S01]  /*2160*/  UIADD3.64 UR24, UR8, 0x100, URZ ;  /* 0x0000010008187897 */ /* 0x000fe2000fffe03f */
[----:B------:R-:W-:Y:S01]  /*2170*/  LEA.HI.X.SX32 R13, R18, R33, 0x1, P6 ;  /* 0x00000021120d7211 */ /* 0x000fe200030f0eff */
[----:B------:R-:W-:Y:S01]  /*2180*/  IMAD R7, R35, 0x2, R2 ;  /* 0x0000000223077824 */ /* 0x000fe200078e0202 */
[C---:B------:R-:W-:Y:S01]  /*2190*/  LEA R16, P6, R20.reuse, R149, 0x1 ;  /* 0x0000009514107211 */ /* 0x040fe200078c08ff */
[----:B------:R-:W-:Y:S01]  /*21a0*/  UIADD3.64 UR28, UR8, 0x180, URZ ;  /* 0x00000180081c7897 */ /* 0x000fe2000fffe03f */
[-C--:B------:R-:W-:Y:S01]  /*21b0*/  LEA.HI.X.SX32 R15, R19, R33.reuse, 0x1, P5 ;  /* 0x00000021130f7211 */ /* 0x080fe200028f0eff */
[----:B------:R0:W-:Y:S01]  /*21c0*/  STL.64 [R1+0xf8], R12 ;  /* 0x0000f80c01007387 */ /* 0x0001e20000100a00 */
[----:B------:R-:W-:Y:S01]  /*21d0*/  LEA.HI.X.SX32 R17, R20, R33, 0x1, P6 ;  /* 0x0000002114117211 */ /* 0x000fe200030f0eff */
[C---:B------:R-:W-:Y:S01]  /*21e0*/  IMAD R8, R35.reuse, 0x2, R7 ;  /* 0x0000000223087824 */ /* 0x040fe200078e0207 */
[----:B------:R-:W-:Y:S01]  /*21f0*/  UIADD3.64 UR32, UR8, 0x200, URZ ;  /* 0x0000020008207897 */ /* 0x000fe2000fffe03f */
[----:B------:R-:W-:Y:S01]  /*2200*/  STL.64 [R1+0x100], R120 ;  /* 0x0001007801007387 */ /* 0x000fe20000100a00 */
[----:B------:R-:W-:Y:S01]  /*2210*/  UIADD3.64 UR36, UR8, 0x280, URZ ;  /* 0x0000028008247897 */ /* 0x000fe2000fffe03f */
[C---:B------:R-:W-:Y:S01]  /*2220*/  IMAD R9, R35.reuse, 0x2, R8 ;  /* 0x0000000223097824 */ /* 0x040fe200078e0208 */
[----:B------:R-:W-:Y:S01]  /*2230*/  UIADD3.64 UR40, UR8, 0x300, URZ ;  /* 0x0000030008287897 */ /* 0x000fe2000fffe03f */
[----:B------:R1:W-:Y:S01]  /*2240*/  STL.64 [R1+0xf0], R14 ;  /* 0x0000f00e01007387 */ /* 0x0003e20000100a00 */
[----:B------:R-:W-:Y:S01]  /*2250*/  UIADD3.64 UR22, UR10, 0x2, URZ ;  /* 0x000000020a167897 */ /* 0x000fe2000fffe03f */
[C---:B------:R-:W-:Y:S01]  /*2260*/  IMAD R10, R35.reuse, 0x2, R9 ;  /* 0x00000002230a7824 */ /* 0x040fe200078e0209 */
[----:B------:R-:W-:Y:S01]  /*2270*/  UIADD3.64 UR26, UR10, 0x4, URZ ;  /* 0x000000040a1a7897 */ /* 0x000fe2000fffe03f */
[----:B------:R2:W-:Y:S01]  /*2280*/  STL.64 [R1+0xe8], R16 ;  /* 0x0000e81001007387 */ /* 0x0005e20000100a00 */
[----:B------:R-:W-:Y:S01]  /*2290*/  UIADD3.64 UR30, UR10, 0x1fe, URZ ;  /* 0x000001fe0a1e7897 */ /* 0x000fe2000fffe03f */
[----:B------:R-:W-:Y:S01]  /*22a0*/  IMAD R11, R35, 0x2, R10 ;  /* 0x00000002230b7824 */ /* 0x000fe200078e020a */
[----:B------:R-:W-:-:S02]  /*22b0*/  UIADD3.64 UR34, UR10, 0x200, URZ ;  /* 0x000002000a227897 */ /* 0x000fc4000fffe03f */
[----:B------:R-:W-:Y:S01]  /*22c0*/  UIADD3.64 UR38, UR10, 0x202, URZ ;  /* 0x000002020a267897 */ /* 0x000fe2000fffe03f */
[----:B0-----:R-:W-:Y:S01]  /*22d0*/  IMAD R12, R35, 0x2, R11 ;  /* 0x00000002230c7824 */ /* 0x001fe200078e020b */
[----:B------:R-:W-:Y:S01]  /*22e0*/  UIADD3.64 UR42, UR10, 0x204, URZ ;  /* 0x000002040a2a7897 */ /* 0x000fe2000fffe03f */
[-C--:B-1----:R-:W-:Y:S01]  /*22f0*/  LEA R14, P5, R21, R149.reuse, 0x1 ;  /* 0x00000095150e7211 */ /* 0x082fe200078a08ff */
[----:B------:R-:W-:Y:S01]  /*2300*/  ULDC UR6, c[0x0][0x238] ;  /* 0x00008e0000067ab9 */ /* 0x000fe20000000800 */
[----:B------:R-:W-:Y:S01]  /*2310*/  IMAD R13, R35, 0x2, R12 ;  /* 0x00000002230d7824 */ /* 0x000fe200078e020c */
[----:B------:R-:W-:Y:S01]  /*2320*/  UMOV UR15, 0x40000040 ;  /* 0x40000040000f7882 */ /* 0x000fe20000000000 */
[----:B--2---:R-:W-:Y:S02]  /*2330*/  LEA R16, P6, R22, R149, 0x1 ;  /* 0x0000009516107211 */ /* 0x004fe400078c08ff */
[----:B------:R-:W-:Y:S02]  /*2340*/  LEA.HI.X.SX32 R15, R21, R33, 0x1, P5 ;  /* 0x00000021150f7211 */ /* 0x000fe400028f0eff */
[----:B------:R-:W-:-:S02]  /*2350*/  LEA R18, P5, R23, R149, 0x1 ;  /* 0x0000009517127211 */ /* 0x000fc400078a08ff */
[-C--:B------:R-:W-:Y:S01]  /*2360*/  LEA.HI.X.SX32 R17, R22, R33.reuse, 0x1, P6 ;  /* 0x0000002116117211 */ /* 0x080fe200030f0eff */
[----:B------:R0:W-:Y:S01]  /*2370*/  STL.64 [R1+0xe0], R14 ;  /* 0x0000e00e01007387 */ /* 0x0001e20000100a00 */
[----:B------:R-:W-:-:S03]  /*2380*/  LEA.HI.X.SX32 R19, R23, R33, 0x1, P5 ;  /* 0x0000002117137211 */ /* 0x000fc600028f0eff */
[----:B------:R1:W-:Y:S04]  /*2390*/  STL.64 [R1+0xd8], R16 ;  /* 0x0000d81001007387 */ /* 0x0003e80000100a00 */
[----:B------:R2:W-:Y:S01]  /*23a0*/  STL.64 [R1+0xd0], R18 ;  /* 0x0000d01201007387 */ /* 0x0005e20000100a00 */
[----:B0-----:R-:W-:Y:S01]  /*23b0*/  IMAD R14, R35, 0x2, R13 ;  /* 0x00000002230e7824 */ /* 0x001fe200078e020d */
[----:B-1----:R-:W-:-:S03]  /*23c0*/  LEA R16, P6, R24, R149, 0x1 ;  /* 0x0000009518107211 */ /* 0x002fc600078c08ff */
[----:B------:R-:W-:Y:S01]  /*23d0*/  IMAD R15, R35, 0x2, R14 ;  /* 0x00000002230f7824 */ /* 0x000fe200078e020e */
[C---:B--2---:R-:W-:Y:S02]  /*23e0*/  LEA R18, P5, R25.reuse, R149, 0x1 ;  /* 0x0000009519127211 */ /* 0x044fe400078a08ff */
[----:B------:R-:W-:Y:S02]  /*23f0*/  LEA.HI.X.SX32 R17, R24, R33, 0x1, P6 ;  /* 0x0000002118117211 */ /* 0x000fe400030f0eff */
[C---:B------:R-:W-:Y:S02]  /*2400*/  LEA R20, P6, R26.reuse, R149, 0x1 ;  /* 0x000000951a147211 */ /* 0x040fe400078c08ff */
[-C--:B------:R-:W-:Y:S01]  /*2410*/  LEA.HI.X.SX32 R19, R25, R33.reuse, 0x1, P5 ;  /* 0x0000002119137211 */ /* 0x080fe200028f0eff */
[----:B------:R0:W-:Y:S01]  /*2420*/  STL.64 [R1+0xc8], R16 ;  /* 0x0000c81001007387 */ /* 0x0001e20000100a00 */
[----:B------:R-:W-:Y:S02]  /*2430*/  LEA.HI.X.SX32 R21, R26, R33, 0x1, P6 ;  /* 0x000000211a157211 */ /* 0x000fe400030f0eff */
[----:B------:R-:W-:Y:S01]  /*2440*/  CS2R R24, SRZ ;  /* 0x0000000000187805 */ /* 0x000fe2000001ff00 */
[----:B------:R1:W-:Y:S04]  /*2450*/  STL.64 [R1+0xc0], R18 ;  /* 0x0000c01201007387 */ /* 0x0003e80000100a00 */
[----:B------:R2:W-:Y:S01]  /*2460*/  STL.64 [R1+0xb8], R20 ;  /* 0x0000b81401007387 */ /* 0x0005e20000100a00 */
[----:B0-----:R-:W-:Y:S01]  /*2470*/  IMAD R16, R35, 0x2, R15 ;  /* 0x0000000223107824 */ /* 0x001fe200078e020f */
[----:B-1----:R-:W-:-:S03]  /*2480*/  LEA R18, P5, R27, R149, 0x1 ;  /* 0x000000951b127211 */ /* 0x002fc600078a08ff */
[----:B------:R-:W-:Y:S01]  /*2490*/  IMAD R17, R35, 0x2, R16 ;  /* 0x0000000223117824 */ /* 0x000fe200078e0210 */
[C---:B--2---:R-:W-:Y:S02]  /*24a0*/  LEA R20, P6, R28.reuse, R149, 0x1 ;  /* 0x000000951c147211 */ /* 0x044fe400078c08ff */
[-C--:B------:R-:W-:Y:S02]  /*24b0*/  LEA.HI.X.SX32 R19, R27, R33.reuse, 0x1, P5 ;  /* 0x000000211b137211 */ /* 0x080fe400028f0eff */
[----:B------:R-:W-:Y:S02]  /*24c0*/  CS2R R26, SRZ ;  /* 0x00000000001a7805 */ /* 0x000fe4000001ff00 */
[----:B------:R-:W-:Y:S02]  /*24d0*/  LEA.HI.X.SX32 R21, R28, R33, 0x1, P6 ;  /* 0x000000211c157211 */ /* 0x000fe400030f0eff */
[C---:B------:R-:W-:Y:S01]  /*24e0*/  LEA R22, P5, R29.reuse, R149, 0x1 ;  /* 0x000000951d167211 */ /* 0x040fe200078a08ff */
[----:B------:R0:W-:Y:S03]  /*24f0*/  STL.64 [R1+0xb0], R18 ;  /* 0x0000b01201007387 */ /* 0x0001e60000100a00 */
[----:B------:R-:W-:Y:S01]  /*2500*/  LEA.HI.X.SX32 R23, R29, R33, 0x1, P5 ;  /* 0x000000211d177211 */ /* 0x000fe200028f0eff */
[----:B------:R1:W-:Y:S01]  /*2510*/  STL.64 [R1+0xa8], R20 ;  /* 0x0000a81401007387 */ /* 0x0003e20000100a00 */
[----:B------:R-:W-:-:S02]  /*2520*/  LEA R120, P5, R31, R149, 0x1 ;  /* 0x000000951f787211 */ /* 0x000fc400078a08ff */
[----:B------:R-:W-:Y:S02]  /*2530*/  CS2R R28, SRZ ;  /* 0x00000000001c7805 */ /* 0x000fe4000001ff00 */
[----:B------:R-:W-:Y:S01]  /*2540*/  LEA.HI.X.SX32 R121, R31, R33, 0x1, P5 ;  /* 0x000000211f797211 */ /* 0x000fe200028f0eff */
[----:B0-----:R-:W-:Y:S01]  /*2550*/  IMAD R18, R35, 0x2, R17 ;  /* 0x0000000223127824 */ /* 0x001fe200078e0211 */
[----:B-1----:R-:W-:-:S03]  /*2560*/  LEA R20, P6, R30, R149, 0x1 ;  /* 0x000000951e147211 */ /* 0x002fc600078c08ff */
[----:B------:R-:W-:Y:S01]  /*2570*/  IMAD R19, R35, 0x2, R18 ;  /* 0x0000000223137824 */ /* 0x000fe200078e0212 */
[----:B------:R-:W-:Y:S02]  /*2580*/  LEA.HI.X.SX32 R21, R30, R33, 0x1, P6 ;  /* 0x000000211e157211 */ /* 0x000fe400030f0eff */
[----:B------:R-:W-:-:S03]  /*2590*/  CS2R R30, SRZ ;  /* 0x00000000001e7805 */ /* 0x000fc6000001ff00 */
[----:B------:R0:W-:Y:S04]  /*25a0*/  STL.64 [R1+0x98], R20 ;  /* 0x0000981401007387 */ /* 0x0001e80000100a00 */
[----:B------:R1:W-:Y:S04]  /*25b0*/  STL.64 [R1+0xa0], R22 ;  /* 0x0000a01601007387 */ /* 0x0003e80000100a00 */
[----:B------:R2:W-:Y:S01]  /*25c0*/  STL.64 [R1+0x90], R120 ;  /* 0x0000907801007387 */ /* 0x0005e20000100a00 */
[----:B0-----:R-:W-:Y:S01]  /*25d0*/  IMAD R20, R35, 0x2, R19 ;  /* 0x0000000223147824 */ /* 0x001fe200078e0213 */
[----:B-1----:R-:W-:-:S03]  /*25e0*/  LEA R22, P6, R4, R149, 0x1 ;  /* 0x0000009504167211 */ /* 0x002fc600078c08ff */
[----:B------:R-:W-:Y:S01]  /*25f0*/  IMAD R21, R35, 0x2, R20 ;  /* 0x0000000223157824 */ /* 0x000fe200078e0214 */
[----:B------:R-:W-:Y:S02]  /*2600*/  LEA.HI.X.SX32 R23, R4, R33, 0x1, P6 ;  /* 0x0000002104177211 */ /* 0x000fe400030f0eff */
[----:B--2---:R-:W-:-:S03]  /*2610*/  LEA R120, P5, R2, R149, 0x1 ;  /* 0x0000009502787211 */ /* 0x004fc600078a08ff */
[----:B------:R0:W-:Y:S01]  /*2620*/  STL.64 [R1+0x88], R22 ;  /* 0x0000881601007387 */ /* 0x0001e20000100a00 */
[----:B------:R-:W-:Y:S01]  /*2630*/  LEA.HI.X.SX32 R121, R2, R33, 0x1, P5 ;  /* 0x0000002102797211 */ /* 0x000fe200028f0eff */
[----:B------:R-:W-:-:S04]  /*2640*/  IMAD R2, R35, 0x2, R21 ;  /* 0x0000000223027824 */ /* 0x000fc800078e0215 */
[----:B------:R1:W-:Y:S01]  /*2650*/  STL.64 [R1+0x80], R120 ;  /* 0x0000807801007387 */ /* 0x0003e20000100a00 */
[----:B------:R-:W-:Y:S01]  /*2660*/  IMAD R4, R35, 0x2, R2 ;  /* 0x0000000223047824 */ /* 0x000fe200078e0202 */
[----:B0-----:R-:W-:-:S04]  /*2670*/  LEA R22, P6, R7, R149, 0x1 ;  /* 0x0000009507167211 */ /* 0x001fc800078c08ff */
[----:B------:R-:W-:Y:S01]  /*2680*/  LEA.HI.X.SX32 R23, R7, R33, 0x1, P6 ;  /* 0x0000002107177211 */ /* 0x000fe200030f0eff */
[----:B------:R-:W-:Y:S01]  /*2690*/  IMAD R7, R35, 0x2, R4 ;  /* 0x0000000223077824 */ /* 0x000fe200078e0204 */
[----:B-1----:R-:W-:-:S03]  /*26a0*/  LEA R120, P5, R8, R149, 0x1 ;  /* 0x0000009508787211 */ /* 0x002fc600078a08ff */
[----:B------:R0:W-:Y:S01]  /*26b0*/  STL.64 [R1+0x78], R22 ;  /* 0x0000781601007387 */ /* 0x0001e20000100a00 */
[----:B------:R-:W-:Y:S01]  /*26c0*/  LEA.HI.X.SX32 R121, R8, R33, 0x1, P5 ;  /* 0x0000002108797211 */ /* 0x000fe200028f0eff */
[----:B------:R-:W-:-:S04]  /*26d0*/  IMAD R8, R35, 0x2, R7 ;  /* 0x0000000223087824 */ /* 0x000fc800078e0207 */
[----:B------:R1:W-:Y:S01]  /*26e0*/  STL.64 [R1+0x70], R120 ;  /* 0x0000707801007387 */ /* 0x0003e20000100a00 */
        /* <DEDUP_REMOVED lines=13> */
[----:B------:R-:W-:-:S05]  /*27c0*/  LEA.HI.X.SX32 R121, R12, R33, 0x1, P5 ;  /* 0x000000210c797211 */ /* 0x000fca00028f0eff */
[----:B------:R1:W-:Y:S01]  /*27d0*/  STL.64 [R1+0x50], R120 ;  /* 0x0000507801007387 */ /* 0x0003e20000100a00 */
[----:B0-----:R-:W-:-:S04]  /*27e0*/  LEA R22, P6, R13, R149, 0x1 ;  /* 0x000000950d167211 */ /* 0x001fc800078c08ff */
[----:B------:R-:W-:Y:S02]  /*27f0*/  LEA.HI.X.SX32 R23, R13, R33, 0x1, P6 ;  /* 0x000000210d177211 */ /* 0x000fe400030f0eff */
[----:B-1----:R-:W-:-:S03]  /*2800*/  LEA R120, P5, R14, R149, 0x1 ;  /* 0x000000950e787211 */ /* 0x002fc600078a08ff */
[----:B------:R0:W-:Y:S01]  /*2810*/  STL.64 [R1+0x48], R22 ;  /* 0x0000481601007387 */ /* 0x0001e20000100a00 */
[----:B------:R-:W-:Y:S02]  /*2820*/  LEA.HI.X.SX32 R121, R14, R33, 0x1, P5 ;  /* 0x000000210e797211 */ /* 0x000fe400028f0eff */
[----:B------:R-:W-:-:S03]  /*2830*/  LEA R12, P5, R16, R149, 0x1 ;  /* 0x00000095100c7211 */ /* 0x000fc600078a08ff */
[----:B------:R1:W-:Y:S01]  /*2840*/  STL.64 [R1+0x40], R120 ;  /* 0x0000407801007387 */ /* 0x0003e20000100a00 */
[----:B------:R-:W-:Y:S02]  /*2850*/  LEA.HI.X.SX32 R13, R16, R33, 0x1, P5 ;  /* 0x00000021100d7211 */ /* 0x000fe400028f0eff */
[----:B0-----:R-:W-:-:S04]  /*2860*/  LEA R22, P6, R15, R149, 0x1 ;  /* 0x000000950f167211 */ /* 0x001fc800078c08ff */
[----:B------:R-:W-:Y:S02]  /*2870*/  LEA.HI.X.SX32 R23, R15, R33, 0x1, P6 ;  /* 0x000000210f177211 */ /* 0x000fe400030f0eff */
[----:B-1----:R-:W-:-:S03]  /*2880*/  LEA R120, P6, R17, R149, 0x1 ;  /* 0x0000009511787211 */ /* 0x002fc600078c08ff */
[----:B------:R0:W-:Y:S01]  /*2890*/  STL.64 [R1+0x38], R22 ;  /* 0x0000381601007387 */ /* 0x0001e20000100a00 */
[----:B------:R-:W-:Y:S02]  /*28a0*/  LEA.HI.X.SX32 R121, R17, R33, 0x1, P6 ;  /* 0x0000002111797211 */ /* 0x000fe400030f0eff */
[C---:B------:R-:W-:Y:S01]  /*28b0*/  LEA R14, P6, R19.reuse, R149, 0x1 ;  /* 0x00000095130e7211 */ /* 0x040fe200078c08ff */
[----:B------:R1:W-:Y:S03]  /*28c0*/  STL.64 [R1+0x30], R12 ;  /* 0x0000300c01007387 */ /* 0x0003e60000100a00 */
[----:B------:R-:W-:Y:S01]  /*28d0*/  LEA.HI.X.SX32 R15, R19, R33, 0x1, P6 ;  /* 0x00000021130f7211 */ /* 0x000fe200030f0eff */
[----:B------:R-:W-:Y:S01]  /*28e0*/  STL.64 [R1+0x28], R120 ;  /* 0x0000287801007387 */ /* 0x000fe20000100a00 */
[----:B0-----:R-:W-:Y:S01]  /*28f0*/  LEA R22, P5, R18, R149, 0x1 ;  /* 0x0000009512167211 */ /* 0x001fe200078a08ff */
[----:B-1----:R-:W-:-:S03]  /*2900*/  IMAD R12, R35, 0x2, R11 ;  /* 0x00000002230c7824 */ /* 0x002fc600078e020b */
[----:B------:R-:W-:Y:S02]  /*2910*/  LEA.HI.X.SX32 R23, R18, R33, 0x1, P5 ;  /* 0x0000002112177211 */ /* 0x000fe400028f0eff */
[C---:B------:R-:W-:Y:S01]  /*2920*/  LEA R16, P5, R20.reuse, R149, 0x1 ;  /* 0x0000009514107211 */ /* 0x040fe200078a08ff */
[----:B------:R-:W-:Y:S02]  /*2930*/  IMAD R13, R35, 0x2, R12 ;  /* 0x00000002230d7824 */ /* 0x000fe400078e020c */
[----:B------:R0:W-:Y:S01]  /*2940*/  STL.64 [R1+0x20], R22 ;  /* 0x0000201601007387 */ /* 0x0001e20000100a00 */
[----:B------:R-:W-:-:S03]  /*2950*/  LEA.HI.X.SX32 R17, R20, R33, 0x1, P5 ;  /* 0x0000002114117211 */ /* 0x000fc600028f0eff */
[----:B------:R1:W-:Y:S04]  /*2960*/  STL.64 [R1+0x18], R14 ;  /* 0x0000180e01007387 */ /* 0x0003e80000100a00 */
[----:B------:R2:W-:Y:S01]  /*2970*/  STL.64 [R1+0x10], R16 ;  /* 0x0000101001007387 */ /* 0x0005e20000100a00 */
[----:B0-----:R-:W-:Y:S01]  /*2980*/  LEA R22, P6, R21, R149, 0x1 ;  /* 0x0000009515167211 */ /* 0x001fe200078c08ff */
[----:B-1----:R-:W-:-:S03]  /*2990*/  IMAD R14, R35, 0x2, R13 ;  /* 0x00000002230e7824 */ /* 0x002fc600078e020d */
[----:B------:R-:W-:Y:S02]  /*29a0*/  LEA.HI.X.SX32 R23, R21, R33, 0x1, P6 ;  /* 0x0000002115177211 */ /* 0x000fe400030f0eff */
[-C--:B------:R-:W-:Y:S01]  /*29b0*/  LEA R244, P6, R4, R149.reuse, 0x1 ;  /* 0x0000009504f47211 */ /* 0x080fe200078c08ff */
[C---:B------:R-:W-:Y:S01]  /*29c0*/  IMAD R15, R35.reuse, 0x2, R14 ;  /* 0x00000002230f7824 */ /* 0x040fe200078e020e */
[----:B--2---:R-:W-:Y:S01]  /*29d0*/  LEA R16, P5, R2, R149, 0x1 ;  /* 0x0000009502107211 */ /* 0x004fe200078a08ff */
[----:B------:R0:W-:Y:S01]  /*29e0*/  STL.64 [R1+0x8], R22 ;  /* 0x0000081601007387 */ /* 0x0001e20000100a00 */
[-C--:B------:R-:W-:Y:S02]  /*29f0*/  LEA.HI.X.SX32 R245, R4, R33.reuse, 0x1, P6 ;  /* 0x0000002104f57211 */ /* 0x080fe400030f0eff */
[----:B------:R-:W-:Y:S01]  /*2a00*/  LEA.HI.X.SX32 R17, R2, R33, 0x1, P5 ;  /* 0x0000002102117211 */ /* 0x000fe200028f0eff */
[----:B------:R-:W-:Y:S01]  /*2a10*/  IMAD R2, R35, 0x2, R15 ;  /* 0x0000000223027824 */ /* 0x000fe200078e020f */
[----:B------:R-:W-:-:S02]  /*2a20*/  LEA R242, P5, R7, R149, 0x1 ;  /* 0x0000009507f27211 */ /* 0x000fc400078a08ff */
[C---:B------:R-:W-:Y:S01]  /*2a30*/  LEA R230, P6, R8.reuse, R149, 0x1 ;  /* 0x0000009508e67211 */ /* 0x040fe200078c08ff */
[----:B------:R-:W-:Y:S01]  /*2a40*/  IMAD R4, R35, 0x2, R2 ;  /* 0x0000000223047824 */ /* 0x000fe200078e0202 */
[----:B------:R-:W-:Y:S01]  /*2a50*/  LEA.HI.X.SX32 R243, R7, R33, 0x1, P5 ;  /* 0x0000002107f37211 */ /* 0x000fe200028f0eff */
[----:B------:R0:W-:Y:S01]  /*2a60*/  STL.64 [R1], R16 ;  /* 0x0000001001007387 */ /* 0x0001e20000100a00 */
[----:B------:R-:W-:Y:S01]  /*2a70*/  LEA R226, P5, R9, R149, 0x1 ;  /* 0x0000009509e27211 */ /* 0x000fe200078a08ff */
[C---:B------:R-:W-:Y:S01]  /*2a80*/  IMAD R7, R35.reuse, 0x2, R4 ;  /* 0x0000000223077824 */ /* 0x040fe200078e0204 */
[----:B------:R-:W-:Y:S02]  /*2a90*/  LEA.HI.X.SX32 R231, R8, R33, 0x1, P6 ;  /* 0x0000002108e77211 */ /* 0x000fe400030f0eff */
[----:B------:R-:W-:Y:S01]  /*2aa0*/  LEA R222, P6, R10, R149, 0x1 ;  /* 0x000000950ade7211 */ /* 0x000fe200078c08ff */
[----:B------:R-:W-:Y:S01]  /*2ab0*/  IMAD R8, R35, 0x2, R7 ;  /* 0x0000000223087824 */ /* 0x000fe200078e0207 */
[----:B------:R-:W-:-:S02]  /*2ac0*/  LEA.HI.X.SX32 R227, R9, R33, 0x1, P5 ;  /* 0x0000002109e37211 */ /* 0x000fc400028f0eff */
[----:B------:R-:W-:Y:S01]  /*2ad0*/  LEA R218, P5, R11, R149, 0x1 ;  /* 0x000000950bda7211 */ /* 0x000fe200078a08ff */
[C---:B------:R-:W-:Y:S01]  /*2ae0*/  IMAD R9, R35.reuse, 0x2, R8 ;  /* 0x0000000223097824 */ /* 0x040fe200078e0208 */
[----:B------:R-:W-:Y:S02]  /*2af0*/  LEA.HI.X.SX32 R223, R10, R33, 0x1, P6 ;  /* 0x000000210adf7211 */ /* 0x000fe400030f0eff */
[C---:B------:R-:W-:Y:S01]  /*2b00*/  LEA R216, P6, R12.reuse, R149, 0x1 ;  /* 0x000000950cd87211 */ /* 0x040fe200078c08ff */
[----:B------:R-:W-:Y:S01]  /*2b10*/  IMAD R10, R35, 0x2, R9 ;  /* 0x00000002230a7824 */ /* 0x000fe200078e0209 */
[----:B------:R-:W-:Y:S02]  /*2b20*/  LEA.HI.X.SX32 R219, R11, R33, 0x1, P5 ;  /* 0x000000210bdb7211 */ /* 0x000fe400028f0eff */
[----:B------:R-:W-:Y:S01]  /*2b30*/  LEA R212, P5, R13, R149, 0x1 ;  /* 0x000000950dd47211 */ /* 0x000fe200078a08ff */
[----:B------:R-:W-:Y:S01]  /*2b40*/  IMAD R11, R35, 0x2, R10 ;  /* 0x00000002230b7824 */ /* 0x000fe200078e020a */
[----:B------:R-:W-:-:S02]  /*2b50*/  LEA.HI.X.SX32 R217, R12, R33, 0x1, P6 ;  /* 0x000000210cd97211 */ /* 0x000fc400030f0eff */
[C---:B------:R-:W-:Y:S02]  /*2b60*/  LEA R210, P6, R14.reuse, R149, 0x1 ;  /* 0x000000950ed27211 */ /* 0x040fe400078c08ff */
[----:B------:R-:W-:Y:S02]  /*2b70*/  LEA.HI.X.SX32 R213, R13, R33, 0x1, P5 ;  /* 0x000000210dd57211 */ /* 0x000fe400028f0eff */
[C---:B------:R-:W-:Y:S02]  /*2b80*/  LEA R206, P5, R15.reuse, R149, 0x1 ;  /* 0x000000950fce7211 */ /* 0x040fe400078a08ff */
[----:B------:R-:W-:Y:S02]  /*2b90*/  LEA.HI.X.SX32 R211, R14, R33, 0x1, P6 ;  /* 0x000000210ed37211 */ /* 0x000fe400030f0eff */
[----:B------:R-:W-:Y:S02]  /*2ba0*/  LEA R202, P6, R2, R149, 0x1 ;  /* 0x0000009502ca7211 */ /* 0x000fe400078c08ff */
[----:B------:R-:W-:-:S02]  /*2bb0*/  LEA.HI.X.SX32 R207, R15, R33, 0x1, P5 ;  /* 0x000000210fcf7211 */ /* 0x000fc400028f0eff */
[----:B------:R-:W-:Y:S02]  /*2bc0*/  LEA R198, P5, R4, R149, 0x1 ;  /* 0x0000009504c67211 */ /* 0x000fe400078a08ff */
[----:B------:R-:W-:Y:S01]  /*2bd0*/  LEA.HI.X.SX32 R203, R2, R33, 0x1, P6 ;  /* 0x0000002102cb7211 */ /* 0x000fe200030f0eff */
[----:B------:R-:W-:Y:S01]  /*2be0*/  IMAD R2, R35, 0x2, R11 ;  /* 0x0000000223027824 */ /* 0x000fe200078e020b */
[----:B------:R-:W-:Y:S02]  /*2bf0*/  LEA R172, P6, R7, R149, 0x1 ;  /* 0x0000009507ac7211 */ /* 0x000fe400078c08ff */
[----:B------:R-:W-:Y:S01]  /*2c00*/  LEA.HI.X.SX32 R199, R4, R33, 0x1, P5 ;  /* 0x0000002104c77211 */ /* 0x000fe200028f0eff */
[----:B------:R-:W-:Y:S01]  /*2c10*/  IMAD R4, R35, 0x2, R2 ;  /* 0x0000000223047824 */ /* 0x000fe200078e0202 */
[C---:B------:R-:W-:Y:S02]  /*2c20*/  LEA R170, P5, R8.reuse, R149, 0x1 ;  /* 0x0000009508aa7211 */ /* 0x040fe400078a08ff */
[-C--:B------:R-:W-:Y:S01]  /*2c30*/  LEA.HI.X.SX32 R173, R7, R33.reuse, 0x1, P6 ;  /* 0x0000002107ad7211 */ /* 0x080fe200030f0eff */
[----:B------:R-:W-:Y:S01]  /*2c40*/  IMAD R7, R35, 0x2, R4 ;  /* 0x0000000223077824 */ /* 0x000fe200078e0204 */
[----:B------:R-:W-:-:S02]  /*2c50*/  LEA.HI.X.SX32 R171, R8, R33, 0x1, P5 ;  /* 0x0000002108ab7211 */ /* 0x000fc400028f0eff */
[-C--:B------:R-:W-:Y:S01]  /*2c60*/  LEA R168, P6, R9, R149.reuse, 0x1 ;  /* 0x0000009509a87211 */ /* 0x080fe200078c08ff */
[----:B------:R-:W-:Y:S01]  /*2c70*/  IMAD R8, R35, 0x2, R7 ;  /* 0x0000000223087824 */ /* 0x000fe200078e0207 */
[C---:B------:R-:W-:Y:S02]  /*2c80*/  LEA R166, P5, R10.reuse, R149, 0x1 ;  /* 0x000000950aa67211 */ /* 0x040fe400078a08ff */
[-C--:B------:R-:W-:Y:S01]  /*2c90*/  LEA.HI.X.SX32 R169, R9, R33.reuse, 0x1, P6 ;  /* 0x0000002109a97211 */ /* 0x080fe200030f0eff */
[----:B------:R-:W-:Y:S01]  /*2ca0*/  IMAD R9, R35, 0x2, R8 ;  /* 0x0000000223097824 */ /* 0x000fe200078e0208 */
[----:B------:R-:W-:Y:S02]  /*2cb0*/  LEA.HI.X.SX32 R167, R10, R33, 0x1, P5 ;  /* 0x000000210aa77211 */ /* 0x000fe400028f0eff */
[-C--:B------:R-:W-:Y:S02]  /*2cc0*/  LEA R164, P6, R11, R149.reuse, 0x1 ;  /* 0x000000950ba47211 */ /* 0x080fe400078c08ff */
[----:B------:R-:W-:-:S02]  /*2cd0*/  LEA R162, P5, R2, R149, 0x1 ;  /* 0x0000009502a27211 */ /* 0x000fc400078a08ff */
[-C--:B------:R-:W-:Y:S02]  /*2ce0*/  LEA.HI.X.SX32 R165, R11, R33.reuse, 0x1, P6 ;  /* 0x000000210ba57211 */ /* 0x080fe400030f0eff */
[----:B------:R-:W-:Y:S01]  /*2cf0*/  LEA.HI.X.SX32 R163, R2, R33, 0x1, P5 ;  /* 0x0000002102a37211 */ /* 0x000fe200028f0eff */
[----:B------:R-:W-:Y:S01]  /*2d00*/  IMAD R2, R35, 0x2, R9 ;  /* 0x0000000223027824 */ /* 0x000fe200078e0209 */
[CC--:B------:R-:W-:Y:S02]  /*2d10*/  LEA R160, P6, R4.reuse, R149.reuse, 0x1 ;  /* 0x0000009504a07211 */ /* 0x0c0fe400078c08ff */
[----:B------:R-:W-:Y:S02]  /*2d20*/  LEA R158, P5, R7, R149, 0x1 ;  /* 0x00000095079e7211 */ /* 0x000fe400078a08ff */
[-C--:B------:R-:W-:Y:S01]  /*2d30*/  LEA.HI.X.SX32 R161, R4, R33.reuse, 0x1, P6 ;  /* 0x0000002104a17211 */ /* 0x080fe200030f0eff */
[----:B------:R-:W-:Y:S01]  /*2d40*/  IMAD R4, R35, 0x2, R2 ;  /* 0x0000000223047824 */ /* 0x000fe200078e0202 */
[----:B------:R-:W-:Y:S01]  /*2d50*/  LEA.HI.X.SX32 R159, R7, R33, 0x1, P5 ;  /* 0x00000021079f7211 */ /* 0x000fe200028f0eff */
[----:B------:R-:W-:Y:S01]  /*2d60*/  IMAD R7, R127, 0x38, RZ ;  /* 0x000000387f077824 */ /* 0x000fe200078e02ff */
[----:B------:R-:W-:-:S02]  /*2d70*/  LEA R154, P5, R9, R149, 0x1 ;  /* 0x00000095099a7211 */ /* 0x000fc400078a08ff */
[C---:B------:R-:W-:Y:S02]  /*2d80*/  LEA R156, P6, R8.reuse, R149, 0x1 ;  /* 0x00000095089c7211 */ /* 0x040fe400078c08ff */
[-C--:B------:R-:W-:Y:S01]  /*2d90*/  LEA.HI.X.SX32 R155, R9, R33.reuse, 0x1, P5 ;  /* 0x00000021099b7211 */ /* 0x080fe200028f0eff */
[----:B------:R-:W-:Y:S01]  /*2da0*/  IMAD.MOV.U32 R9, RZ, RZ, -0x800000 ;  /* 0xff800000ff097424 */ /* 0x000fe200078e00ff */
[----:B------:R-:W-:Y:S01]  /*2db0*/  LEA.HI.X.SX32 R157, R8, R33, 0x1, P6 ;  /* 0x00000021089d7211 */ /* 0x000fe200030f0eff */
[----:B------:R-:W-:Y:S01]  /*2dc0*/  IMAD R8, R35, 0x2, R4 ;  /* 0x0000000223087824 */ /* 0x000fe200078e0204 */
[-C--:B------:R-:W-:Y:S02]  /*2dd0*/  LEA R150, P5, R4, R149.reuse, 0x1 ;  /* 0x0000009504967211 */ /* 0x080fe400078a08ff */
[----:B------:R-:W-:Y:S02]  /*2de0*/  CS2R R34, SRZ ;  /* 0x0000000000227805 */ /* 0x000fe4000001ff00 */
[----:B------:R-:W-:-:S02]  /*2df0*/  LEA R152, P6, R2, R149, 0x1 ;  /* 0x0000009502987211 */ /* 0x000fc400078c08ff */
[-C--:B------:R-:W-:Y:S01]  /*2e00*/  LEA.HI.X.SX32 R151, R4, R33.reuse, 0x1, P5 ;  /* 0x0000002104977211 */ /* 0x080fe200028f0eff */
[----:B------:R-:W-:Y:S01]  /*2e10*/  IMAD.MOV.U32 R4, RZ, RZ, RZ ;  /* 0x000000ffff047224 */ /* 0x000fe200078e00ff */
[----:B------:R-:W-:Y:S01]  /*2e20*/  LEA.HI.X.SX32 R153, R2, R33, 0x1, P6 ;  /* 0x0000002102997211 */ /* 0x000fe200030f0eff */
[----:B------:R-:W-:Y:S01]  /*2e30*/  IMAD.MOV.U32 R2, RZ, RZ, RZ ;  /* 0x000000ffff027224 */ /* 0x000fe200078e00ff */
[-C--:B------:R-:W-:Y:S01]  /*2e40*/  IADD3 RZ, P5, R3, R174.reuse, RZ ;  /* 0x000000ae03ff7210 */ /* 0x080fe20007fbe0ff */
[----:B------:R-:W-:Y:S01]  /*2e50*/  IMAD R3, R127, 0x3a, RZ ;  /* 0x0000003a7f037824 */ /* 0x000fe200078e02ff */
[C---:B------:R-:W-:Y:S02]  /*2e60*/  LEA R148, P6, R8.reuse, R149, 0x1 ;  /* 0x0000009508947211 */ /* 0x040fe400078c08ff */
[----:B------:R-:W-:Y:S02]  /*2e70*/  LOP3.LUT R10, R5, 0x10, RZ, 0x3c, !PT ;  /* 0x00000010050a7812 */ /* 0x000fe400078e3cff */
[----:B------:R-:W-:Y:S01]  /*2e80*/  LEA.HI.X.SX32 R149, R8, R33, 0x1, P6 ;  /* 0x0000002108957211 */ /* 0x000fe200030f0eff */
[----:B------:R-:W-:Y:S01]  /*2e90*/  IMAD.MOV.U32 R8, RZ, RZ, 0x3f800000 ;  /* 0x3f800000ff087424 */ /* 0x000fe200078e00ff */
[-C--:B------:R-:W-:Y:S01]  /*2ea0*/  IADD3 RZ, P6, R7, R174.reuse, RZ ;  /* 0x000000ae07ff7210 */ /* 0x080fe20007fde0ff */
[----:B------:R-:W-:Y:S01]  /*2eb0*/  IMAD R7, R127, 0x3c, RZ ;  /* 0x0000003c7f077824 */ /* 0x000fe200078e02ff */
[----:B------:R-:W-:Y:S01]  /*2ec0*/  IADD3 RZ, P3, R3, R174, RZ ;  /* 0x000000ae03ff7210 */ /* 0x000fe20007f7e0ff */
[----:B------:R-:W-:Y:S01]  /*2ed0*/  IMAD R3, R127, 0x3e, RZ ;  /* 0x0000003e7f037824 */ /* 0x000fe200078e02ff */
[----:B------:R-:W-:-:S02]  /*2ee0*/  LOP3.LUT R10, R5, 0x30, RZ, 0x3c, !PT ;  /* 0x00000030050a7812 */ /* 0x000fc400078e3cff */
[----:B------:R-:W-:Y:S02]  /*2ef0*/  CS2R R32, SRZ ;  /* 0x0000000000207805 */ /* 0x000fe4000001ff00 */
[-C--:B------:R-:W-:Y:S01]  /*2f00*/  IADD3 RZ, P2, R7, R174.reuse, RZ ;  /* 0x000000ae07ff7210 */ /* 0x080fe20007f5e0ff */
[----:B------:R-:W-:Y:S01]  /*2f10*/  IMAD.MOV.U32 R7, RZ, RZ, 0x3f800000 ;  /* 0x3f800000ff077424 */ /* 0x000fe200078e00ff */
[----:B------:R-:W-:Y:S01]  /*2f20*/  IADD3 RZ, P1, R3, R174, RZ ;  /* 0x000000ae03ff7210 */ /* 0x000fe20007f3e0ff */
[----:B------:R-:W-:Y:S01]  /*2f30*/  IMAD.MOV.U32 R3, RZ, RZ, -0x800000 ;  /* 0xff800000ff037424 */ /* 0x000fe200078e00ff */
[C---:B------:R-:W-:Y:S02]  /*2f40*/  LOP3.LUT R11, R5.reuse, 0x20, RZ, 0x3c, !PT ;  /* 0x00000020050b7812 */ /* 0x040fe400078e3cff */
[C---:B------:R-:W-:Y:S02]  /*2f50*/  LOP3.LUT R10, R5.reuse, 0x60, RZ, 0x3c, !PT ;  /* 0x00000060050a7812 */ /* 0x040fe400078e3cff */
[----:B------:R-:W-:-:S02]  /*2f60*/  LOP3.LUT R12, R5, 0x40, RZ, 0x3c, !PT ;  /* 0x00000040050c7812 */ /* 0x000fc400078e3cff */
[C---:B------:R-:W-:Y:S02]  /*2f70*/  LOP3.LUT R11, R5.reuse, 0x50, RZ, 0x3c, !PT ;  /* 0x00000050050b7812 */ /* 0x040fe400078e3cff */
[----:B------:R-:W-:Y:S02]  /*2f80*/  LOP3.LUT R10, R5, 0x70, RZ, 0x3c, !PT ;  /* 0x00000070050a7812 */ /* 0x000fe400078e3cff */
[-C--:B------:R-:W-:Y:S02]  /*2f90*/  LEA.HI.X.SX32 R137, R137, R175.reuse, 0x1, P5 ;  /* 0x000000af89897211 */ /* 0x080fe400028f0eff */
[-C--:B------:R-:W-:Y:S02]  /*2fa0*/  LEA.HI.X.SX32 R135, R135, R175.reuse, 0x1, P6 ;  /* 0x000000af87877211 */ /* 0x080fe400030f0eff */
[-C--:B------:R-:W-:Y:S02]  /*2fb0*/  LEA.HI.X.SX32 R133, R133, R175.reuse, 0x1, P3 ;  /* 0x000000af85857211 */ /* 0x080fe400018f0eff */
[----:B------:R-:W-:-:S02]  /*2fc0*/  LEA.HI.X.SX32 R131, R131, R175, 0x1, P2 ;  /* 0x000000af83837211 */ /* 0x000fc400010f0eff */
[----:B0-----:R-:W-:-:S07]  /*2fd0*/  LEA.HI.X.SX32 R129, R129, R175, 0x1, P1 ;  /* 0x000000af81817211 */ /* 0x001fce00008f0eff */
.L_x_1:
[C---:B------:R-:W-:Y:S01]  /*2fe0*/  IMAD.SHL.U32 R96, R127.reuse, 0x2, RZ ;  /* 0x000000027f607824 */ /* 0x040fe200078e00ff */
[CC--:B------:R-:W-:Y:S01]  /*2ff0*/  LEA R16, P0, R127.reuse, R174.reuse, 0x2 ;  /* 0x000000ae7f107211 */ /* 0x0c0fe200078010ff */
[C---:B------:R-:W-:Y:S01]  /*3000*/  IMAD.SHL.U32 R11, R127.reuse, 0x4, RZ ;  /* 0x000000047f0b7824 */ /* 0x040fe200078e00ff */
[CC--:B------:R-:W-:Y:S01]  /*3010*/  LEA R14, P1, R127.reuse, R174.reuse, 0x3 ;  /* 0x000000ae7f0e7211 */ /* 0x0c0fe200078218ff */
[C---:B------:R-:W-:Y:S01]  /*3020*/  IMAD.SHL.U32 R13, R127.reuse, 0x8, RZ ;  /* 0x000000087f0d7824 */ /* 0x040fe200078e00ff */
[-C--:B------:R-:W-:Y:S02]  /*3030*/  LEA.HI.X.SX32 R17, R96, R175.reuse, 0x1, P0 ;  /* 0x000000af60117211 */ /* 0x080fe400000f0eff */
[C---:B------:R-:W-:Y:S01]  /*3040*/  LEA R12, P2, R127.reuse, R174, 0x4 ;  /* 0x000000ae7f0c7211 */ /* 0x040fe200078420ff */
[----:B------:R-:W-:Y:S01]  /*3050*/  IMAD R128, R127, 0x2e, RZ ;  /* 0x0000002e7f807824 */ /* 0x000fe200078e02ff */
[-C--:B------:R-:W-:Y:S01]  /*3060*/  LEA.HI.X.SX32 R15, R11, R175.reuse, 0x1, P1 ;  /* 0x000000af0b0f7211 */ /* 0x080fe200008f0eff */
[----:B------:R-:W-:Y:S01]  /*3070*/  IMAD.WIDE R16, R4, 0x2, R16 ;  /* 0x0000000204107825 */ /* 0x000fe200078e0210 */
[----:B------:R-:W-:-:S03]  /*3080*/  LEA.HI.X.SX32 R13, R13, R175, 0x1, P2 ;  /* 0x000000af0d0d7211 */ /* 0x000fc600010f0eff */
[----:B------:R-:W-:Y:S01]  /*3090*/  IMAD R118, R127, 0x30, RZ ;  /* 0x000000307f767824 */ /* 0x000fe200078e02ff */
[----:B------:R0:W2:Y:S01]  /*30a0*/  LDG.E.U16 R109, desc[UR18][R16.64] ;  /* 0x00000012106d7981 */ /* 0x0000a2000c1e1500 */
[----:B------:R-:W-:-:S04]  /*30b0*/  IMAD.WIDE R14, R4, 0x2, R14 ;  /* 0x00000002040e7825 */ /* 0x000fc800078e020e */
[C---:B------:R-:W-:Y:S01]  /*30c0*/  IMAD.SHL.U32 R21, R127.reuse, 0x20, RZ ;  /* 0x000000207f157824 */ /* 0x040fe200078e00ff */
[----:B------:R1:W3:Y:S01]  /*30d0*/  LDG.E.U16 R95, desc[UR18][R14.64] ;  /* 0x000000120e5f7981 */ /* 0x0002e2000c1e1500 */
[----:B------:R-:W-:Y:S01]  /*30e0*/  IMAD.WIDE R10, R4, 0x2, R174 ;  /* 0x00000002040a7825 */ /* 0x000fe200078e02ae */
[----:B0-----:R-:W-:-:S03]  /*30f0*/  LEA R16, P1, R127, R174, 0x6 ;  /* 0x000000ae7f107211 */ /* 0x001fc600078230ff */
[----:B------:R-:W-:Y:S02]  /*3100*/  IMAD.IADD R144, R128, 0x1, R174 ;  /* 0x0000000180907824 */ /* 0x000fe400078e02ae */
[C---:B------:R-:W-:Y:S02]  /*3110*/  IMAD R187, R127.reuse, 0x3a, RZ ;  /* 0x0000003a7fbb7824 */ /* 0x040fe400078e02ff */
[C---:B------:R-:W-:Y:S02]  /*3120*/  IMAD R177, R127.reuse, 0x2c, RZ ;  /* 0x0000002c7fb17824 */ /* 0x040fe400078e02ff */
[C---:B------:R-:W-:Y:S02]  /*3130*/  IMAD.SHL.U32 R19, R127.reuse, 0x10, RZ ;  /* 0x000000107f137824 */ /* 0x040fe400078e00ff */
[C---:B------:R-:W-:Y:S02]  /*3140*/  IMAD R186, R127.reuse, 0x38, RZ ;  /* 0x000000387fba7824 */ /* 0x040fe400078e02ff */
[----:B------:R-:W-:-:S02]  /*3150*/  IMAD R185, R127, 0x32, RZ ;  /* 0x000000327fb97824 */ /* 0x000fc400078e02ff */
[C---:B------:R-:W-:Y:S02]  /*3160*/  IMAD R90, R127.reuse, 0x42, RZ ;  /* 0x000000427f5a7824 */ /* 0x040fe400078e02ff */
[C---:B------:R-:W-:Y:S02]  /*3170*/  IMAD R183, R127.reuse, 0x3c, RZ ;  /* 0x0000003c7fb77824 */ /* 0x040fe400078e02ff */
[C---:B------:R-:W-:Y:S02]  /*3180*/  IMAD R88, R127.reuse, 0x25, RZ ;  /* 0x000000257f587824 */ /* 0x040fe400078e02ff */
[C---:B------:R-:W-:Y:S02]  /*3190*/  IMAD R184, R127.reuse, 0x34, RZ ;  /* 0x000000347fb87824 */ /* 0x040fe400078e02ff */
        /* <DEDUP_REMOVED lines=10> */
[----:B------:R-:W-:Y:S01]  /*3240*/  IMAD R190, R127, 0x3e, RZ ;  /* 0x0000003e7fbe7824 */ /* 0x000fe200078e02ff */
[----:B------:R-:W-:Y:S01]  /*3250*/  LOP3.LUT R193, R5, 0x10, RZ, 0x3c, !PT ;  /* 0x0000001005c17812 */ /* 0x000fe200078e3cff */
[----:B------:R-:W-:Y:S01]  /*3260*/  IMAD.WIDE R12, R4, 0x2, R12 ;  /* 0x00000002040c7825 */ /* 0x000fe200078e020c */
[----:B------:R-:W-:Y:S01]  /*3270*/  LEA.HI.X.SX32 R17, R21, R175, 0x1, P1 ;  /* 0x000000af15117211 */ /* 0x000fe200008f0eff */
[----:B------:R-:W4:Y:S02]  /*3280*/  LDG.E.U16 R10, desc[UR18][R10.64] ;  /* 0x000000120a0a7981 */ /* 0x000f24000c1e1500 */
[----:B------:R-:W-:-:S02]  /*3290*/  IMAD.IADD R142, R118, 0x1, R174 ;  /* 0x00000001768e7824 */ /* 0x000fc400078e02ae */
[C---:B-1----:R-:W-:Y:S01]  /*32a0*/  IMAD.WIDE R14, R4.reuse, 0x2, R144 ;  /* 0x00000002040e7825 */ /* 0x042fe200078e0290 */
[----:B------:R-:W-:Y:S01]  /*32b0*/  LOP3.LUT R194, R5, 0x20, RZ, 0x3c, !PT ;  /* 0x0000002005c27812 */ /* 0x000fe200078e3cff */
[----:B------:R-:W-:Y:S01]  /*32c0*/  UMOV UR13, 0x40000040 ;  /* 0x40000040000d7882 */ /* 0x000fe20000000000 */
[----:B------:R-:W5:Y:S01]  /*32d0*/  LDL.64 R214, [R1+0xb8] ;  /* 0x0000b80001d67983 */ /* 0x000f620000100a00 */
[----:B------:R-:W-:-:S03]  /*32e0*/  IMAD.WIDE R20, R4, 0x2, R142 ;  /* 0x0000000204147825 */ /* 0x000fc600078e028e */
[----:B------:R0:W2:Y:S01]  /*32f0*/  LDG.E.U16 R11, desc[UR18][R12.64] ;  /* 0x000000120c0b7981 */ /* 0x0000a2000c1e1500 */
[--C-:B------:R-:W-:Y:S02]  /*3300*/  IMAD.IADD R132, R187, 0x1, R174.reuse ;  /* 0x00000001bb847824 */ /* 0x100fe400078e02ae */
[----:B------:R-:W-:Y:S01]  /*3310*/  IMAD.IADD R146, R177, 0x1, R174 ;  /* 0x00000001b1927824 */ /* 0x000fe200078e02ae */
[----:B------:R-:W5:Y:S01]  /*3320*/  LDG.E.U16 R15, desc[UR18][R14.64] ;  /* 0x000000120e0f7981 */ /* 0x000f62000c1e1500 */
[----:B------:R-:W-:-:S03]  /*3330*/  IMAD.WIDE R16, R4, 0x2, R16 ;  /* 0x0000000204107825 */ /* 0x000fc600078e0210 */
[----:B------:R-:W5:Y:S01]  /*3340*/  LDL.64 R204, [R1+0xa8] ;  /* 0x0000a80001cc7983 */ /* 0x000f620000100a00 */
[----:B0-----:R-:W-:Y:S01]  /*3350*/  LEA R12, P0, R127, R174, 0x5 ;  /* 0x000000ae7f0c7211 */ /* 0x001fe200078028ff */
[----:B------:R-:W-:Y:S02]  /*3360*/  IMAD.IADD R134, R186, 0x1, R174 ;  /* 0x00000001ba867824 */ /* 0x000fe400078e02ae */
[----:B------:R-:W3:Y:S01]  /*3370*/  LDG.E.U16 R16, desc[UR18][R16.64] ;  /* 0x0000001210107981 */ /* 0x000ee2000c1e1500 */
[----:B------:R-:W-:-:S03]  /*3380*/  LEA.HI.X.SX32 R13, R19, R175, 0x1, P0 ;  /* 0x000000af130d7211 */ /* 0x000fc600000f0eff */
[----:B------:R0:W5:Y:S01]  /*3390*/  LDG.E.U16 R14, desc[UR18][R20.64] ;  /* 0x00000012140e7981 */ /* 0x000162000c1e1500 */
[----:B------:R-:W-:-:S03]  /*33a0*/  IMAD.WIDE R18, R4, 0x2, R146 ;  /* 0x0000000204127825 */ /* 0x000fc600078e0292 */
[----:B------:R-:W3:Y:S01]  /*33b0*/  LDL.64 R200, [R1+0xa0] ;  /* 0x0000a00001c87983 */ /* 0x000ee20000100a00 */
[----:B------:R-:W-:-:S03]  /*33c0*/  IMAD.WIDE R22, R4, 0x2, R134 ;  /* 0x0000000204167825 */ /* 0x000fc600078e0286 */
[----:B------:R1:W3:Y:S01]  /*33d0*/  LDG.E.U16 R19, desc[UR18][R18.64] ;  /* 0x0000001212137981 */ /* 0x0002e2000c1e1500 */
[----:B0-----:R-:W-:-:S03]  /*33e0*/  IMAD.WIDE R20, R4, 0x2, R132 ;  /* 0x0000000204147825 */ /* 0x001fc600078e0284 */
[----:B------:R0:W3:Y:S01]  /*33f0*/  LDG.E.U16 R93, desc[UR18][R22.64] ;  /* 0x00000012165d7981 */ /* 0x0000e2000c1e1500 */
[----:B------:R-:W-:-:S03]  /*3400*/  IMAD R17, R127, 0x22, RZ ;  /* 0x000000227f117824 */ /* 0x000fc600078e02ff */
[----:B------:R0:W3:Y:S01]  /*3410*/  LDG.E.U16 R89, desc[UR18][R20.64] ;  /* 0x0000001214597981 */ /* 0x0000e2000c1e1500 */
[----:B------:R-:W-:-:S03]  /*3420*/  IMAD.WIDE R12, R4, 0x2, R12 ;  /* 0x00000002040c7825 */ /* 0x000fc600078e020c */
[----:B------:R-:W3:Y:S01]  /*3430*/  LDL.64 R196, [R1+0x90] ;  /* 0x0000900001c47983 */ /* 0x000ee20000100a00 */
[----:B-1----:R-:W-:Y:S01]  /*3440*/  IMAD R18, R127, 0x11, RZ ;  /* 0x000000117f127824 */ /* 0x002fe200078e02ff */
[-C--:B0-----:R-:W-:Y:S01]  /*3450*/  IADD3 R22, P3, R17, R174.reuse, RZ ;  /* 0x000000ae11167210 */ /* 0x081fe20007f7e0ff */
[----:B------:R-:W-:Y:S01]  /*3460*/  IMAD.IADD R140, R185, 0x1, R174 ;  /* 0x00000001b98c7824 */ /* 0x000fe200078e02ae */
[----:B------:R0:W5:Y:S01]  /*3470*/  LDG.E.U16 R13, desc[UR18][R12.64] ;  /* 0x000000120c0d7981 */ /* 0x000162000c1e1500 */
[----:B------:R-:W-:Y:S01]  /*3480*/  IMAD R20, R127, 0x44, RZ ;  /* 0x000000447f147824 */ /* 0x000fe200078e02ff */
[-C--:B------:R-:W-:Y:S02]  /*3490*/  LEA.HI.X.SX32 R23, R18, R175.reuse, 0x1, P3 ;  /* 0x000000af12177211 */ /* 0x080fe400018f0eff */
[----:B------:R-:W3:Y:S02]  /*34a0*/  LDL.64 R208, [R1+0xb0] ;  /* 0x0000b00001d07983 */ /* 0x000ee40000100a00 */
[-C--:B------:R-:W-:Y:S01]  /*34b0*/  IADD3 R20, P1, R20, R174.reuse, RZ ;  /* 0x000000ae14147210 */ /* 0x080fe20007f3e0ff */
[----:B------:R-:W-:Y:S01]  /*34c0*/  IMAD.WIDE R114, R4, 0x2, R140 ;  /* 0x0000000204727825 */ /* 0x000fe200078e028c */
[-C--:B------:R-:W-:Y:S01]  /*34d0*/  IADD3 R90, P0, R90, R174.reuse, RZ ;  /* 0x000000ae5a5a7210 */ /* 0x080fe20007f1e0ff */
[----:B------:R-:W3:Y:S01]  /*34e0*/  LDL.64 R246, [R1+0x50] ;  /* 0x0000500001f67983 */ /* 0x000ee20000100a00 */
[-C--:B------:R-:W-:Y:S01]  /*34f0*/  LEA.HI.X.SX32 R21, R17, R175.reuse, 0x1, P1 ;  /* 0x000000af11157211 */ /* 0x080fe200008f0eff */
[C---:B0-----:R-:W-:Y:S01]  /*3500*/  IMAD R12, R127.reuse, 0x21, RZ ;  /* 0x000000217f0c7824 */ /* 0x041fe200078e02ff */
[----:B------:R-:W-:Y:S01]  /*3510*/  IADD3 R96, P2, R96, R174, RZ ;  /* 0x000000ae60607210 */ /* 0x000fe20007f5e0ff */
[----:B------:R-:W-:Y:S01]  /*3520*/  IMAD.WIDE R22, R4, 0x2, R22 ;  /* 0x0000000204167825 */ /* 0x000fe200078e0216 */
[----:B------:R-:W3:Y:S02]  /*3530*/  LDG.E.U16 R114, desc[UR18][R114.64] ;  /* 0x0000001272727981 */ /* 0x000ee4000c1e1500 */
[-C--:B------:R-:W-:Y:S01]  /*3540*/  LEA.HI.X.SX32 R91, R12, R175.reuse, 0x1, P0 ;  /* 0x000000af0c5b7211 */ /* 0x080fe200000f0eff */
[----:B------:R-:W-:Y:S01]  /*3550*/  IMAD.WIDE R20, R4, 0x2, R20 ;  /* 0x0000000204147825 */ /* 0x000fe200078e0214 */
[----:B------:R-:W-:Y:S01]  /*3560*/  LEA.HI.X.SX32 R97, R127, R175, 0x1, P2 ;  /* 0x000000af7f617211 */ /* 0x000fe200010f0eff */
[----:B------:R-:W3:Y:S02]  /*3570*/  LDL.64 R220, [R1+0x18] ;  /* 0x0000180001dc7983 */ /* 0x000ee40000100a00 */
[----:B------:R-:W-:-:S02]  /*3580*/  IMAD.IADD R130, R183, 0x1, R174 ;  /* 0x00000001b7827824 */ /* 0x000fc400078e02ae */
[C---:B------:R-:W-:Y:S01]  /*3590*/  IMAD.WIDE R90, R4.reuse, 0x2, R90 ;  /* 0x00000002045a7825 */ /* 0x040fe200078e025a */
[----:B------:R0:W3:Y:S04]  /*35a0*/  LDG.E.U16 R115, desc[UR18][R22.64] ;  /* 0x0000001216737981 */ /* 0x0000e8000c1e1500 */
[----:B------:R1:W3:Y:S01]  /*35b0*/  LDG.E.U16 R105, desc[UR18][R20.64] ;  /* 0x0000001214697981 */ /* 0x0002e2000c1e1500 */
[----:B------:R-:W-:-:S03]  /*35c0*/  IMAD.WIDE R98, R4, 0x2, R130 ;  /* 0x0000000204627825 */ /* 0x000fc600078e0282 */
[----:B------:R1:W3:Y:S01]  /*35d0*/  LDG.E.U16 R113, desc[UR18][R90.64] ;  /* 0x000000125a717981 */ /* 0x0002e2000c1e1500 */
[C---:B0-----:R-:W-:Y:S02]  /*35e0*/  IMAD R22, R127.reuse, 0x48, RZ ;  /* 0x000000487f167824 */ /* 0x041fe400078e02ff */
[C---:B------:R-:W-:Y:S01]  /*35f0*/  IMAD R23, R127.reuse, 0x24, RZ ;  /* 0x000000247f177824 */ /* 0x040fe200078e02ff */
[----:B------:R0:W3:Y:S01]  /*3600*/  LDG.E.U16 R18, desc[UR18][R98.64] ;  /* 0x0000001262127981 */ /* 0x0000e2000c1e1500 */
[----:B-1----:R-:W-:Y:S01]  /*3610*/  IMAD R20, R127, 0x4a, RZ ;  /* 0x0000004a7f147824 */ /* 0x002fe200078e02ff */
[-C--:B------:R-:W-:Y:S01]  /*3620*/  IADD3 R22, P1, R22, R174.reuse, RZ ;  /* 0x000000ae16167210 */ /* 0x080fe20007f3e0ff */
[----:B------:R-:W-:Y:S01]  /*3630*/  IMAD.WIDE R96, R4, 0x2, R96 ;  /* 0x0000000204607825 */ /* 0x000fe200078e0260 */
[----:B------:R-:W3:Y:S01]  /*3640*/  LDL.64 R228, [R1+0x28] ;  /* 0x0000280001e47983 */ /* 0x000ee20000100a00 */
[-C--:B------:R-:W-:Y:S02]  /*3650*/  IADD3 R90, P4, R23, R174.reuse, RZ ;  /* 0x000000ae175a7210 */ /* 0x080fe40007f9e0ff */
[C---:B------:R-:W-:Y:S01]  /*3660*/  IMAD R21, R127.reuse, 0x12, RZ ;  /* 0x000000127f157824 */ /* 0x040fe200078e02ff */
[-C--:B------:R-:W-:Y:S01]  /*3670*/  IADD3 R20, P2, R20, R174.reuse, RZ ;  /* 0x000000ae14147210 */ /* 0x080fe20007f5e0ff */
[----:B------:R1:W3:Y:S01]  /*3680*/  LDG.E.U16 R117, desc[UR18][R96.64] ;  /* 0x0000001260757981 */ /* 0x0002e2000c1e1500 */
[----:B0-----:R-:W-:Y:S01]  /*3690*/  IMAD R98, R127, 0x46, RZ ;  /* 0x000000467f627824 */ /* 0x001fe200078e02ff */
[-C--:B------:R-:W-:Y:S01]  /*36a0*/  LEA.HI.X.SX32 R23, R23, R175.reuse, 0x1, P1 ;  /* 0x000000af17177211 */ /* 0x080fe200008f0eff */
[----:B------:R-:W-:Y:S01]  /*36b0*/  IMAD R17, R127, 0x9, RZ ;  /* 0x000000097f117824 */ /* 0x000fe200078e02ff */
[----:B------:R-:W-:Y:S01]  /*36c0*/  LEA.HI.X.SX32 R91, R21, R175, 0x1, P4 ;  /* 0x000000af155b7211 */ /* 0x000fe200020f0eff */
[----:B------:R-:W-:Y:S01]  /*36d0*/  IMAD.IADD R138, R184, 0x1, R174 ;  /* 0x00000001b88a7824 */ /* 0x000fe200078e02ae */
[-C--:B------:R-:W-:Y:S01]  /*36e0*/  IADD3 R98, P0, R98, R174.reuse, RZ ;  /* 0x000000ae62627210 */ /* 0x080fe20007f1e0ff */
[----:B------:R-:W-:Y:S01]  /*36f0*/  IMAD R12, R127, 0x23, RZ ;  /* 0x000000237f0c7824 */ /* 0x000fe200078e02ff */
[----:B------:R-:W3:Y:S01]  /*3700*/  LDL.64 R224, [R1+0x20] ;  /* 0x0000200001e07983 */ /* 0x000ee20000100a00 */
[----:B-1----:R-:W-:-:S02]  /*3710*/  IADD3 R96, P3, R21, R174, RZ ;  /* 0x000000ae15607210 */ /* 0x002fc40007f7e0ff */
[-C--:B------:R-:W-:Y:S01]  /*3720*/  LEA.HI.X.SX32 R21, R88, R175.reuse, 0x1, P2 ;  /* 0x000000af58157211 */ /* 0x080fe200010f0eff */
[----:B------:R-:W-:Y:S01]  /*3730*/  IMAD.WIDE R22, R4, 0x2, R22 ;  /* 0x0000000204167825 */ /* 0x000fe200078e0216 */
[----:B------:R-:W-:-:S03]  /*3740*/  LEA.HI.X.SX32 R97, R17, R175, 0x1, P3 ;  /* 0x000000af11617211 */ /* 0x000fc600018f0eff */
[----:B------:R-:W-:Y:S01]  /*3750*/  IMAD.WIDE R20, R4, 0x2, R20 ;  /* 0x0000000204147825 */ /* 0x000fe200078e0214 */
[----:B------:R-:W-:Y:S01]  /*3760*/  LEA.HI.X.SX32 R99, R12, R175, 0x1, P0 ;  /* 0x000000af0c637211 */ /* 0x000fe200000f0eff */
[----:B------:R0:W3:Y:S02]  /*3770*/  LDG.E.U16 R92, desc[UR18][R22.64] ;  /* 0x00000012165c7981 */ /* 0x0000e4000c1e1500 */
[C---:B------:R-:W-:Y:S02]  /*3780*/  IMAD.WIDE R106, R4.reuse, 0x2, R138 ;  /* 0x00000002046a7825 */ /* 0x040fe400078e028a */
[----:B------:R1:W3:Y:S02]  /*3790*/  LDG.E.U16 R88, desc[UR18][R20.64] ;  /* 0x0000001214587981 */ /* 0x0002e4000c1e1500 */
[C---:B------:R-:W-:Y:S02]  /*37a0*/  IMAD R17, R127.reuse, 0x26, RZ ;  /* 0x000000267f117824 */ /* 0x040fe400078e02ff */
[C---:B------:R-:W-:Y:S01]  /*37b0*/  IMAD.WIDE R96, R4.reuse, 0x2, R96 ;  /* 0x0000000204607825 */ /* 0x040fe200078e0260 */
[----:B------:R-:W3:Y:S03]  /*37c0*/  LDG.E.U16 R106, desc[UR18][R106.64] ;  /* 0x000000126a6a7981 */ /* 0x000ee6000c1e1500 */
[----:B------:R-:W-:Y:S01]  /*37d0*/  IMAD.WIDE R90, R4, 0x2, R90 ;  /* 0x00000002045a7825 */ /* 0x000fe200078e025a */
[----:B0-----:R-:W-:Y:S01]  /*37e0*/  IADD3 R22, P2, R94, R174, RZ ;  /* 0x000000ae5e167210 */ /* 0x001fe20007f5e0ff */
[----:B------:R0:W3:Y:S02]  /*37f0*/  LDG.E.U16 R116, desc[UR18][R96.64] ;  /* 0x0000001260747981 */ /* 0x0000e4000c1e1500 */
[----:B------:R-:W-:-:S02]  /*3800*/  IMAD R12, R127, 0x28, RZ ;  /* 0x000000287f0c7824 */ /* 0x000fc400078e02ff */
[----:B------:R-:W-:Y:S01]  /*3810*/  IMAD R23, R127, 0xa, RZ ;  /* 0x0000000a7f177824 */ /* 0x000fe200078e02ff */
[-C--:B------:R-:W-:Y:S01]  /*3820*/  IADD3 R102, P3, R17, R174.reuse, RZ ;  /* 0x000000ae11667210 */ /* 0x080fe20007f7e0ff */
[C---:B-1----:R-:W-:Y:S01]  /*3830*/  IMAD R21, R127.reuse, 0x13, RZ ;  /* 0x000000137f157824 */ /* 0x042fe200078e02ff */
[----:B------:R1:W3:Y:S01]  /*3840*/  LDG.E.U16 R107, desc[UR18][R90.64] ;  /* 0x000000125a6b7981 */ /* 0x0002e2000c1e1500 */
[----:B------:R-:W-:Y:S01]  /*3850*/  IADD3 R20, P4, R12, R174, RZ ;  /* 0x000000ae0c147210 */ /* 0x000fe20007f9e0ff */
[----:B------:R-:W-:Y:S02]  /*3860*/  IMAD.IADD R136, R182, 0x1, R174 ;  /* 0x00000001b6887824 */ /* 0x000fe400078e02ae */
[----:B0-----:R-:W-:Y:S01]  /*3870*/  IMAD R96, R127, 0x4c, RZ ;  /* 0x0000004c7f607824 */ /* 0x001fe200078e02ff */
[-C--:B------:R-:W-:Y:S02]  /*3880*/  LEA.HI.X.SX32 R103, R21, R175.reuse, 0x1, P3 ;  /* 0x000000af15677211 */ /* 0x080fe400018f0eff */
[----:B------:R-:W-:-:S02]  /*3890*/  LEA.HI.X.SX32 R21, R94, R175, 0x1, P4 ;  /* 0x000000af5e157211 */ /* 0x000fc400020f0eff */
[-C--:B-1----:R-:W-:Y:S01]  /*38a0*/  IADD3 R90, P1, R23, R174.reuse, RZ ;  /* 0x000000ae175a7210 */ /* 0x082fe20007f3e0ff */
[----:B------:R-:W-:Y:S01]  /*38b0*/  IMAD R91, R127, 0x5, RZ ;  /* 0x000000057f5b7824 */ /* 0x000fe200078e02ff */
[-C--:B------:R-:W-:Y:S01]  /*38c0*/  LEA.HI.X.SX32 R23, R23, R175.reuse, 0x1, P2 ;  /* 0x000000af17177211 */ /* 0x080fe200010f0eff */
[----:B------:R-:W-:Y:S01]  /*38d0*/  IMAD.WIDE R100, R4, 0x2, R136 ;  /* 0x0000000204647825 */ /* 0x000fe200078e0288 */
[----:B------:R-:W-:Y:S02]  /*38e0*/  IADD3 R96, P0, R96, R174, RZ ;  /* 0x000000ae60607210 */ /* 0x000fe40007f1e0ff */
[-C--:B------:R-:W-:Y:S01]  /*38f0*/  LEA.HI.X.SX32 R91, R91, R175.reuse, 0x1, P1 ;  /* 0x000000af5b5b7211 */ /* 0x080fe200008f0eff */
[C---:B------:R-:W-:Y:S01]  /*3900*/  IMAD.WIDE R22, R4.reuse, 0x2, R22 ;  /* 0x0000000204167825 */ /* 0x040fe200078e0216 */
[----:B------:R-:W-:Y:S01]  /*3910*/  LEA.HI.X.SX32 R97, R17, R175, 0x1, P0 ;  /* 0x000000af11617211 */ /* 0x000fe200000f0eff */
[----:B------:R-:W3:Y:S02]  /*3920*/  LDG.E.U16 R100, desc[UR18][R100.64] ;  /* 0x0000001264647981 */ /* 0x000ee4000c1e1500 */
[----:B------:R-:W-:-:S02]  /*3930*/  IMAD.WIDE R102, R4, 0x2, R102 ;  /* 0x0000000204667825 */ /* 0x000fc400078e0266 */
[----:B------:R0:W3:Y:S02]  /*3940*/  LDG.E.U16 R108, desc[UR18][R22.64] ;  /* 0x00000012166c7981 */ /* 0x0000e4000c1e1500 */
[----:B------:R-:W-:-:S04]  /*3950*/  IMAD.WIDE R20, R4, 0x2, R20 ;  /* 0x0000000204147825 */ /* 0x000fc800078e0214 */
[C---:B------:R-:W-:Y:S01]  /*3960*/  IMAD.WIDE R98, R4.reuse, 0x2, R98 ;  /* 0x0000000204627825 */ /* 0x040fe200078e0262 */
[----:B------:R1:W3:Y:S03]  /*3970*/  LDG.E.U16 R101, desc[UR18][R102.64] ;  /* 0x0000001266657981 */ /* 0x0002e6000c1e1500 */
[----:B------:R-:W-:Y:S01]  /*3980*/  IMAD.WIDE R90, R4, 0x2, R90 ;  /* 0x00000002045a7825 */ /* 0x000fe200078e025a */
[----:B------:R1:W3:Y:S03]  /*3990*/  LDG.E.U16 R94, desc[UR18][R20.64] ;  /* 0x00000012145e7981 */ /* 0x0002e6000c1e1500 */
[C---:B0-----:R-:W-:Y:S01]  /*39a0*/  IMAD R22, R127.reuse, 0x54, RZ ;  /* 0x000000547f167824 */ /* 0x041fe200078e02ff */
[----:B------:R-:W-:Y:S01]  /*39b0*/  IADD3 R110, P0, R110, R174, RZ ;  /* 0x000000ae6e6e7210 */ /* 0x000fe20007f1e0ff */
[----:B------:R-:W-:Y:S01]  /*39c0*/  IMAD.WIDE R96, R4, 0x2, R96 ;  /* 0x0000000204607825 */ /* 0x000fe200078e0260 */
[----:B------:R0:W3:Y:S03]  /*39d0*/  LDG.E.U16 R99, desc[UR18][R98.64] ;  /* 0x0000001262637981 */ /* 0x0000e6000c1e1500 */
[C---:B-1----:R-:W-:Y:S01]  /*39e0*/  IMAD R102, R127.reuse, 0x52, RZ ;  /* 0x000000527f667824 */ /* 0x042fe200078e02ff */
[----:B------:R1:W3:Y:S01]  /*39f0*/  LDG.E.U16 R91, desc[UR18][R90.64] ;  /* 0x000000125a5b7981 */ /* 0x0002e2000c1e1500 */
[----:B------:R-:W-:-:S02]  /*3a00*/  IMAD R20, R127, 0x56, RZ ;  /* 0x000000567f147824 */ /* 0x000fc400078e02ff */
[C---:B------:R-:W-:Y:S01]  /*3a10*/  IMAD R23, R127.reuse, 0x2a, RZ ;  /* 0x0000002a7f177824 */ /* 0x040fe200078e02ff */
[-C--:B------:R-:W-:Y:S01]  /*3a20*/  IADD3 R22, P2, R22, R174.reuse, RZ ;  /* 0x000000ae16167210 */ /* 0x080fe20007f5e0ff */
[C---:B------:R-:W-:Y:S01]  /*3a30*/  IMAD R21, R127.reuse, 0x29, RZ ;  /* 0x000000297f157824 */ /* 0x040fe200078e02ff */
[-C--:B------:R-:W-:Y:S01]  /*3a40*/  IADD3 R102, P1, R102, R174.reuse, RZ ;  /* 0x000000ae66667210 */ /* 0x080fe20007f3e0ff */
[C---:B0-----:R-:W-:Y:S01]  /*3a50*/  IMAD R98, R127.reuse, 0x2b, RZ ;  /* 0x0000002b7f627824 */ /* 0x041fe200078e02ff */
[----:B------:R0:W3:Y:S01]  /*3a60*/  LDG.E.U16 R17, desc[UR18][R96.64] ;  /* 0x0000001260117981 */ /* 0x0000e2000c1e1500 */
[----:B------:R-:W-:Y:S01]  /*3a70*/  IADD3 R20, P3, R20, R174, RZ ;  /* 0x000000ae14147210 */ /* 0x000fe20007f7e0ff */
[----:B-1----:R-:W-:Y:S01]  /*3a80*/  IMAD R90, R127, 0x15, RZ ;  /* 0x000000157f5a7824 */ /* 0x002fe200078e02ff */
[-C--:B------:R-:W-:Y:S02]  /*3a90*/  LEA.HI.X.SX32 R111, R12, R175.reuse, 0x1, P0 ;  /* 0x000000af0c6f7211 */ /* 0x080fe400000f0eff */
[----:B------:R-:W-:-:S02]  /*3aa0*/  LEA.HI.X.SX32 R103, R21, R175, 0x1, P1 ;  /* 0x000000af15677211 */ /* 0x000fc400008f0eff */
[-C--:B------:R-:W-:Y:S02]  /*3ab0*/  LEA.HI.X.SX32 R21, R98, R175.reuse, 0x1, P3 ;  /* 0x000000af62157211 */ /* 0x080fe400018f0eff */
[C---:B0-----:R-:W-:Y:S02]  /*3ac0*/  IADD3 R96, P4, R23.reuse, R174, RZ ;  /* 0x000000ae17607210 */ /* 0x041fe40007f9e0ff */
[-C--:B------:R-:W-:Y:S01]  /*3ad0*/  LEA.HI.X.SX32 R23, R23, R175.reuse, 0x1, P2 ;  /* 0x000000af17177211 */ /* 0x080fe200010f0eff */
[----:B------:R-:W-:Y:S01]  /*3ae0*/  IMAD.WIDE R110, R4, 0x2, R110 ;  /* 0x00000002046e7825 */ /* 0x000fe200078e026e */
[----:B------:R-:W-:-:S03]  /*3af0*/  LEA.HI.X.SX32 R97, R90, R175, 0x1, P4 ;  /* 0x000000af5a617211 */ /* 0x000fc600020f0eff */
[C---:B------:R-:W-:Y:S01]  /*3b00*/  IMAD.WIDE R22, R4.reuse, 0x2, R22 ;  /* 0x0000000204167825 */ /* 0x040fe200078e0216 */
[----:B------:R0:W3:Y:S03]  /*3b10*/  LDG.E.U16 R12, desc[UR18][R110.64] ;  /* 0x000000126e0c7981 */ /* 0x0000e6000c1e1500 */
[C---:B------:R-:W-:Y:S01]  /*3b20*/  IMAD.WIDE R20, R4.reuse, 0x2, R20 ;  /* 0x0000000204147825 */ /* 0x040fe200078e0214 */
[----:B------:R1:W3:Y:S03]  /*3b30*/  LDG.E.U16 R104, desc[UR18][R22.64] ;  /* 0x0000001216687981 */ /* 0x0002e6000c1e1500 */
[C---:B------:R-:W-:Y:S01]  /*3b40*/  IMAD.WIDE R96, R4.reuse, 0x2, R96 ;  /* 0x0000000204607825 */ /* 0x040fe200078e0260 */
[----:B------:R1:W3:Y:S03]  /*3b50*/  LDG.E.U16 R98, desc[UR18][R20.64] ;  /* 0x0000001214627981 */ /* 0x0002e6000c1e1500 */
[----:B------:R-:W-:Y:S01]  /*3b60*/  IMAD.WIDE R102, R4, 0x2, R102 ;  /* 0x0000000204667825 */ /* 0x000fe200078e0266 */
[----:B------:R1:W3:Y:S03]  /*3b70*/  LDG.E.U16 R90, desc[UR18][R96.64] ;  /* 0x00000012605a7981 */ /* 0x0002e6000c1e1500 */
[C---:B0-----:R-:W-:Y:S01]  /*3b80*/  IMAD R110, R127.reuse, 0x62, RZ ;  /* 0x000000627f6e7824 */ /* 0x041fe200078e02ff */
[----:B------:R0:W3:Y:S01]  /*3b90*/  LDG.E.U16 R112, desc[UR18][R102.64] ;  /* 0x0000001266707981 */ /* 0x0000e2000c1e1500 */
[----:B-1----:R-:W-:-:S02]  /*3ba0*/  IMAD R22, R127, 0x5a, RZ ;  /* 0x0000005a7f167824 */ /* 0x002fc400078e02ff */
[C---:B------:R-:W-:Y:S01]  /*3bb0*/  IMAD R20, R127.reuse, 0x6a, RZ ;  /* 0x0000006a7f147824 */ /* 0x040fe200078e02ff */
[-C--:B------:R-:W-:Y:S01]  /*3bc0*/  IADD3 R110, P2, R110, R174.reuse, RZ ;  /* 0x000000ae6e6e7210 */ /* 0x080fe20007f5e0ff */
[C---:B------:R-:W-:Y:S02]  /*3bd0*/  IMAD R21, R127.reuse, 0x2d, RZ ;  /* 0x0000002d7f157824 */ /* 0x040fe400078e02ff */
[C---:B------:R-:W-:Y:S01]  /*3be0*/  IMAD R97, R127.reuse, 0x31, RZ ;  /* 0x000000317f617824 */ /* 0x040fe200078e02ff */
[-C--:B------:R-:W-:Y:S01]  /*3bf0*/  IADD3 R22, P0, R22, R174.reuse, RZ ;  /* 0x000000ae16167210 */ /* 0x080fe20007f1e0ff */
[----:B0-----:R-:W-:Y:S01]  /*3c00*/  IMAD R102, R127, 0x60, RZ ;  /* 0x000000607f667824 */ /* 0x001fe200078e02ff */
[----:B------:R-:W-:Y:S02]  /*3c10*/  IADD3 R20, P4, R20, R174, RZ ;  /* 0x000000ae14147210 */ /* 0x000fe40007f9e0ff */
[-C--:B------:R-:W-:Y:S02]  /*3c20*/  LEA.HI.X.SX32 R111, R97, R175.reuse, 0x1, P2 ;  /* 0x000000af616f7211 */ /* 0x080fe400010f0eff */
[----:B------:R-:W-:-:S02]  /*3c30*/  LEA.HI.X.SX32 R23, R21, R175, 0x1, P0 ;  /* 0x000000af15177211 */ /* 0x000fc400000f0eff */
[----:B------:R-:W-:Y:S01]  /*3c40*/  IADD3 R102, P1, R102, R174, RZ ;  /* 0x000000ae66667210 */ /* 0x000fe20007f3e0ff */
[----:B------:R-:W-:Y:S01]  /*3c50*/  IMAD R96, R127, 0x66, RZ ;  /* 0x000000667f607824 */ /* 0x000fe200078e02ff */
[-C--:B------:R-:W-:Y:S01]  /*3c60*/  LEA.HI.X.SX32 R21, R120, R175.reuse, 0x1, P4 ;  /* 0x000000af78157211 */ /* 0x080fe200020f0eff */
[----:B------:R-:W-:Y:S01]  /*3c70*/  IMAD.WIDE R110, R4, 0x2, R110 ;  /* 0x00000002046e7825 */ /* 0x000fe200078e026e */
[----:B------:R-:W-:-:S03]  /*3c80*/  LEA.HI.X.SX32 R103, R118, R175, 0x1, P1 ;  /* 0x000000af76677211 */ /* 0x000fc600008f0eff */
[----:B------:R-:W-:Y:S01]  /*3c90*/  IMAD.WIDE R22, R4, 0x2, R22 ;  /* 0x0000000204167825 */ /* 0x000fe200078e0216 */
[----:B------:R-:W-:Y:S01]  /*3ca0*/  IADD3 R96, P3, R96, R174, RZ ;  /* 0x000000ae60607210 */ /* 0x000fe20007f7e0ff */
[----:B------:R0:W3:Y:S02]  /*3cb0*/  LDG.E.U16 R111, desc[UR18][R110.64] ;  /* 0x000000126e6f7981 */ /* 0x0000e4000c1e1500 */
[C---:B------:R-:W-:Y:S01]  /*3cc0*/  IMAD.WIDE R20, R4.reuse, 0x2, R20 ;  /* 0x0000000204147825 */ /* 0x040fe200078e0214 */
[----:B------:R-:W-:Y:S01]  /*3cd0*/  LEA.HI.X.SX32 R97, R119, R175, 0x1, P3 ;  /* 0x000000af77617211 */ /* 0x000fe200018f0eff */
[----:B------:R-:W3:Y:S02]  /*3ce0*/  LDG.E.U16 R23, desc[UR18][R22.64] ;  /* 0x0000001216177981 */ /* 0x000ee4000c1e1500 */
[----:B------:R-:W-:-:S04]  /*3cf0*/  IMAD.WIDE R102, R4, 0x2, R102 ;  /* 0x0000000204667825 */ /* 0x000fc800078e0266 */
[C---:B0-----:R-:W-:Y:S02]  /*3d00*/  IMAD R110, R127.reuse, 0x6, RZ ;  /* 0x000000067f6e7824 */ /* 0x041fe400078e02ff */
[----:B------:R-:W-:Y:S01]  /*3d10*/  IMAD R119, R127, 0x3, RZ ;  /* 0x000000037f777824 */ /* 0x000fe200078e02ff */
[----:B------:R0:W3:Y:S04]  /*3d20*/  LDG.E.U16 R103, desc[UR18][R102.64] ;  /* 0x0000001266677981 */ /* 0x0000e8000c1e1500 */
[----:B------:R1:W3:Y:S01]  /*3d30*/  LDG.E.U16 R22, desc[UR18][R20.64] ;  /* 0x0000001214167981 */ /* 0x0002e2000c1e1500 */
[-C--:B------:R-:W-:Y:S01]  /*3d40*/  IADD3 R120, P3, R110, R174.reuse, RZ ;  /* 0x000000ae6e787210 */ /* 0x080fe20007f7e0ff */
[----:B------:R-:W-:Y:S01]  /*3d50*/  IMAD.WIDE R96, R4, 0x2, R96 ;  /* 0x0000000204607825 */ /* 0x000fe200078e0260 */
[----:B------:R-:W-:-:S03]  /*3d60*/  IADD3 R124, P0, R124, R174, RZ ;  /* 0x000000ae7c7c7210 */ /* 0x000fc60007f1e0ff */
[C---:B0-----:R-:W-:Y:S02]  /*3d70*/  IMAD R102, R127.reuse, 0x3d, RZ ;  /* 0x0000003d7f667824 */ /* 0x041fe400078e02ff */
[C---:B-1----:R-:W-:Y:S02]  /*3d80*/  IMAD R20, R127.reuse, 0x7a, RZ ;  /* 0x0000007a7f147824 */ /* 0x042fe400078e02ff */
[----:B------:R-:W-:Y:S01]  /*3d90*/  IMAD R21, R127, 0x39, RZ ;  /* 0x000000397f157824 */ /* 0x000fe200078e02ff */
[-C--:B------:R-:W-:Y:S01]  /*3da0*/  IADD3 R118, P4, R126, R174.reuse, RZ ;  /* 0x000000ae7e767210 */ /* 0x080fe20007f9e0ff */
[----:B------:R0:W3:Y:S01]  /*3db0*/  LDG.E.U16 R97, desc[UR18][R96.64] ;  /* 0x0000001260617981 */ /* 0x0000e2000c1e1500 */
[----:B------:R-:W-:Y:S02]  /*3dc0*/  IADD3 R20, P2, R20, R174, RZ ;  /* 0x000000ae14147210 */ /* 0x000fe40007f5e0ff */
[-C--:B------:R-:W-:Y:S02]  /*3dd0*/  LEA.HI.X.SX32 R121, R119, R175.reuse, 0x1, P3 ;  /* 0x000000af77797211 */ /* 0x080fe400018f0eff */
[----:B------:R-:W-:-:S02]  /*3de0*/  LEA.HI.X.SX32 R125, R21, R175, 0x1, P0 ;  /* 0x000000af157d7211 */ /* 0x000fc400000f0eff */
[-C--:B------:R-:W-:Y:S01]  /*3df0*/  LEA.HI.X.SX32 R21, R102, R175.reuse, 0x1, P2 ;  /* 0x000000af66157211 */ /* 0x080fe200010f0eff */
[----:B------:R-:W-:Y:S01]  /*3e00*/  IMAD.WIDE R120, R4, 0x2, R120 ;  /* 0x0000000204787825 */ /* 0x000fe200078e0278 */
[----:B------:R-:W-:Y:S02]  /*3e10*/  LEA.HI.X.SX32 R119, R110, R175, 0x1, P4 ;  /* 0x000000af6e777211 */ /* 0x000fe400020f0eff */
[----:B------:R-:W-:Y:S01]  /*3e20*/  IADD3 R122, P1, R122, R174, RZ ;  /* 0x000000ae7a7a7210 */ /* 0x000fe20007f3e0ff */
[----:B0-----:R-:W-:Y:S01]  /*3e30*/  IMAD R96, R127, 0x3b, RZ ;  /* 0x0000003b7f607824 */ /* 0x001fe200078e02ff */
[----:B------:R0:W3:Y:S01]  /*3e40*/  LDG.E.U16 R102, desc[UR18][R120.64] ;  /* 0x0000001278667981 */ /* 0x0000e2000c1e1500 */
[----:B------:R-:W-:-:S03]  /*3e50*/  IMAD.WIDE R20, R4, 0x2, R20 ;  /* 0x0000000204147825 */ /* 0x000fc600078e0214 */
[----:B------:R-:W-:Y:S01]  /*3e60*/  LEA.HI.X.SX32 R123, R96, R175, 0x1, P1 ;  /* 0x000000af607b7211 */ /* 0x000fe200008f0eff */
[C---:B------:R-:W-:Y:S02]  /*3e70*/  IMAD.WIDE R118, R4.reuse, 0x2, R118 ;  /* 0x0000000204767825 */ /* 0x040fe400078e0276 */
[----:B------:R-:W3:Y:S02]  /*3e80*/  LDG.E.U16 R21, desc[UR18][R20.64] ;  /* 0x0000001214157981 */ /* 0x000ee4000c1e1500 */
[----:B------:R-:W-:-:S04]  /*3e90*/  IMAD.WIDE R124, R4, 0x2, R124 ;  /* 0x00000002047c7825 */ /* 0x000fc800078e027c */
[----:B0-----:R-:W-:Y:S01]  /*3ea0*/  IMAD R121, R127, 0xe, RZ ;  /* 0x0000000e7f797824 */ /* 0x001fe200078e02ff */
[----:B------:R0:W3:Y:S01]  /*3eb0*/  LDG.E.U16 R110, desc[UR18][R124.64] ;  /* 0x000000127c6e7981 */ /* 0x0000e2000c1e1500 */
[----:B------:R-:W-:-:S03]  /*3ec0*/  IMAD.WIDE R122, R4, 0x2, R122 ;  /* 0x00000002047a7825 */ /* 0x000fc600078e027a */
[----:B------:R1:W3:Y:S01]  /*3ed0*/  LDG.E.U16 R20, desc[UR18][R118.64] ;  /* 0x0000001276147981 */ /* 0x0002e2000c1e1500 */
[----:B------:R-:W-:-:S03]  /*3ee0*/  IMAD R120, R127, 0x1c, RZ ;  /* 0x0000001c7f787824 */ /* 0x000fc600078e02ff */
[----:B------:R4:W3:Y:S01]  /*3ef0*/  LDG.E.U16 R96, desc[UR18][R122.64] ;  /* 0x000000127a607981 */ /* 0x0008e2000c1e1500 */
[----:B0-----:R-:W-:Y:S01]  /*3f00*/  IADD3 R124, P0, R121, R174, RZ ;  /* 0x000000ae797c7210 */ /* 0x001fe20007f1e0ff */
[C---:B-1----:R-:W-:Y:S02]  /*3f10*/  IMAD R119, R127.reuse, 0x7, RZ ;  /* 0x000000077f777824 */ /* 0x042fe400078e02ff */
[----:B----4-:R-:W-:-:S03]  /*3f20*/  IMAD R122, R127, 0x18, RZ ;  /* 0x000000187f7a7824 */ /* 0x010fc600078e02ff */
[-C--:B------:R-:W-:Y:S01]  /*3f30*/  LEA.HI.X.SX32 R125, R119, R175.reuse, 0x1, P0 ;  /* 0x000000af777d7211 */ /* 0x080fe200000f0eff */
[C---:B------:R-:W-:Y:S01]  /*3f40*/  IMAD R123, R127.reuse, 0xb, RZ ;  /* 0x0000000b7f7b7824 */ /* 0x040fe200078e02ff */
[-C--:B------:R-:W-:Y:S01]  /*3f50*/  IADD3 R178, P1, R178, R174.reuse, RZ ;  /* 0x000000aeb2b27210 */ /* 0x080fe20007f3e0ff */
[----:B------:R-:W-:Y:S01]  /*3f60*/  IMAD R118, R127, 0x1a, RZ ;  /* 0x0000001a7f767824 */ /* 0x000fe200078e02ff */
[-C--:B------:R-:W-:Y:S01]  /*3f70*/  IADD3 R122, P2, R122, R174.reuse, RZ ;  /* 0x000000ae7a7a7210 */ /* 0x080fe20007f5e0ff */
[----:B------:R-:W-:Y:S01]  /*3f80*/  IMAD.WIDE R124, R4, 0x2, R124 ;  /* 0x00000002047c7825 */ /* 0x000fe200078e027c */
[-C--:B------:R-:W-:Y:S02]  /*3f90*/  IADD3 R120, P4, R120, R174.reuse, RZ ;  /* 0x000000ae78787210 */ /* 0x080fe40007f9e0ff */
[----:B------:R-:W-:Y:S02]  /*3fa0*/  IADD3 R118, P3, R118, R174, RZ ;  /* 0x000000ae76767210 */ /* 0x000fe40007f7e0ff */
[----:B------:R-:W-:-:S02]  /*3fb0*/  LEA.HI.X.SX32 R179, R123, R175, 0x1, P1 ;  /* 0x000000af7bb37211 */ /* 0x000fc400008f0eff */
[-C--:B------:R-:W-:Y:S02]  /*3fc0*/  LEA.HI.X.SX32 R123, R126, R175.reuse, 0x1, P2 ;  /* 0x000000af7e7b7211 */ /* 0x080fe400010f0eff */
[----:B------:R0:W4:Y:S01]  /*3fd0*/  LDG.E.U16 R126, desc[UR18][R124.64] ;  /* 0x000000127c7e7981 */ /* 0x000122000c1e1500 */
[-C--:B------:R-:W-:Y:S02]  /*3fe0*/  LEA.HI.X.SX32 R121, R121, R175.reuse, 0x1, P4 ;  /* 0x000000af79797211 */ /* 0x080fe400020f0eff */
[----:B------:R-:W-:Y:S01]  /*3ff0*/  LEA.HI.X.SX32 R119, R176, R175, 0x1, P3 ;  /* 0x000000afb0777211 */ /* 0x000fe200018f0eff */
[----:B------:R-:W-:-:S04]  /*4000*/  IMAD.WIDE R178, R4, 0x2, R178 ;  /* 0x0000000204b27825 */ /* 0x000fc800078e02b2 */
[----:B0-----:R-:W-:Y:S02]  /*4010*/  IMAD R124, R127, 0x70, RZ ;  /* 0x000000707f7c7824 */ /* 0x001fe400078e02ff */
[----:B------:R-:W4:Y:S01]  /*4020*/  LDG.E.U16 R178, desc[UR18][R178.64] ;  /* 0x00000012b2b27981 */ /* 0x000f22000c1e1500 */
[----:B------:R-:W-:Y:S02]  /*4030*/  IMAD.WIDE R122, R4, 0x2, R122 ;  /* 0x00000002047a7825 */ /* 0x000fe400078e027a */
[----:B------:R-:W-:Y:S02]  /*4040*/  IADD3 R124, P2, R124, R174, RZ ;  /* 0x000000ae7c7c7210 */ /* 0x000fe40007f5e0ff */
[----:B------:R-:W-:-:S04]  /*4050*/  IMAD.WIDE R120, R4, 0x2, R120 ;  /* 0x0000000204787825 */ /* 0x000fc800078e0278 */
[----:B------:R-:W-:Y:S01]  /*4060*/  IMAD.WIDE R118, R4, 0x2, R118 ;  /* 0x0000000204767825 */ /* 0x000fe200078e0276 */
[----:B------:R-:W-:Y:S01]  /*4070*/  LEA.HI.X.SX32 R125, R186, R175, 0x1, P2 ;  /* 0x000000afba7d7211 */ /* 0x000fe200010f0eff */
[----:B------:R0:W4:Y:S04]  /*4080*/  LDG.E.U16 R179, desc[UR18][R122.64] ;  /* 0x000000127ab37981 */ /* 0x000128000c1e1500 */
[----:B------:R1:W4:Y:S01]  /*4090*/  LDG.E.U16 R181, desc[UR18][R120.64] ;  /* 0x0000001278b57981 */ /* 0x000322000c1e1500 */
[----:B------:R-:W-:-:S03]  /*40a0*/  IMAD R176, R127, 0x64, RZ ;  /* 0x000000647fb07824 */ /* 0x000fc600078e02ff */
[----:B------:R2:W4:Y:S01]  /*40b0*/  LDG.E.U16 R180, desc[UR18][R118.64] ;  /* 0x0000001276b47981 */ /* 0x000522000c1e1500 */
[C---:B0-----:R-:W-:Y:S02]  /*40c0*/  IMAD R122, R127.reuse, 0x1e, RZ ;  /* 0x0000001e7f7a7824 */ /* 0x041fe400078e02ff */
[----:B-1----:R-:W-:Y:S02]  /*40d0*/  IMAD R120, R127, 0x74, RZ ;  /* 0x000000747f787824 */ /* 0x002fe400078e02ff */
[----:B------:R-:W-:-:S04]  /*40e0*/  IMAD.WIDE R124, R4, 0x2, R124 ;  /* 0x00000002047c7825 */ /* 0x000fc800078e027c */
[C---:B--2---:R-:W-:Y:S01]  /*40f0*/  IMAD R118, R127.reuse, 0x58, RZ ;  /* 0x000000587f767824 */ /* 0x044fe200078e02ff */
[-C--:B------:R-:W-:Y:S01]  /*4100*/  IADD3 R122, P4, R122, R174.reuse, RZ ;  /* 0x000000ae7a7a7210 */ /* 0x080fe20007f9e0ff */
[----:B------:R-:W-:Y:S01]  /*4110*/  IMAD R119, R127, 0xf, RZ ;  /* 0x0000000f7f777824 */ /* 0x000fe200078e02ff */
[-C--:B------:R-:W-:Y:S01]  /*4120*/  IADD3 R120, P3, R120, R174.reuse, RZ ;  /* 0x000000ae78787210 */ /* 0x080fe20007f7e0ff */
[----:B------:R-:W2:Y:S01]  /*4130*/  LDG.E.U16 R188, desc[UR18][R124.64] ;  /* 0x000000127cbc7981 */ /* 0x000ea2000c1e1500 */
[-C--:B------:R-:W-:Y:S02]  /*4140*/  IADD3 R118, P0, R118, R174.reuse, RZ ;  /* 0x000000ae76767210 */ /* 0x080fe40007f1e0ff */
[----:B------:R-:W-:Y:S02]  /*4150*/  IADD3 R176, P1, R176, R174, RZ ;  /* 0x000000aeb0b07210 */ /* 0x000fe40007f3e0ff */
[-C--:B------:R-:W-:Y:S02]  /*4160*/  LEA.HI.X.SX32 R123, R119, R175.reuse, 0x1, P4 ;  /* 0x000000af777b7211 */ /* 0x080fe400020f0eff */
[----:B------:R-:W-:-:S02]  /*4170*/  LEA.HI.X.SX32 R121, R187, R175, 0x1, P3 ;  /* 0x000000afbb797211 */ /* 0x000fc400018f0eff */
[-C--:B------:R-:W-:Y:S02]  /*4180*/  LEA.HI.X.SX32 R119, R177, R175.reuse, 0x1, P0 ;  /* 0x000000afb1777211 */ /* 0x080fe400000f0eff */
[----:B------:R-:W-:Y:S01]  /*4190*/  LEA.HI.X.SX32 R177, R185, R175, 0x1, P1 ;  /* 0x000000afb9b17211 */ /* 0x000fe200008f0eff */
[----:B------:R-:W-:-:S04]  /*41a0*/  IMAD.WIDE R120, R4, 0x2, R120 ;  /* 0x0000000204787825 */ /* 0x000fc800078e0278 */
[C---:B------:R-:W-:Y:S01]  /*41b0*/  IMAD.WIDE R176, R4.reuse, 0x2, R176 ;  /* 0x0000000204b07825 */ /* 0x040fe200078e02b0 */
[----:B------:R0:W4:Y:S03]  /*41c0*/  LDG.E.U16 R189, desc[UR18][R120.64] ;  /* 0x0000001278bd7981 */ /* 0x000126000c1e1500 */
[C---:B------:R-:W-:Y:S01]  /*41d0*/  IMAD.WIDE R118, R4.reuse, 0x2, R118 ;  /* 0x0000000204767825 */ /* 0x040fe200078e0276 */
[----:B------:R1:W4:Y:S03]  /*41e0*/  LDG.E.U16 R187, desc[UR18][R176.64] ;  /* 0x00000012b0bb7981 */ /* 0x000326000c1e1500 */
[----:B------:R-:W-:Y:S01]  /*41f0*/  IMAD.WIDE R122, R4, 0x2, R122 ;  /* 0x00000002047a7825 */ /* 0x000fe200078e027a */
[----:B------:R5:W4:Y:S03]  /*4200*/  LDG.E.U16 R186, desc[UR18][R118.64] ;  /* 0x0000001276ba7981 */ /* 0x000b26000c1e1500 */
[C---:B0-----:R-:W-:Y:S01]  /*4210*/  IMAD R120, R127.reuse, 0x68, RZ ;  /* 0x000000687f787824 */ /* 0x041fe200078e02ff */
[----:B------:R0:W4:Y:S01]  /*4220*/  LDG.E.U16 R185, desc[UR18][R122.64] ;  /* 0x000000127ab97981 */ /* 0x000122000c1e1500 */
[----:B------:R-:W-:-:S02]  /*4230*/  IMAD R124, R127, 0x78, RZ ;  /* 0x000000787f7c7824 */ /* 0x000fc400078e02ff */
[C---:B-1----:R-:W-:Y:S01]  /*4240*/  IMAD R176, R127.reuse, 0x6c, RZ ;  /* 0x0000006c7fb07824 */ /* 0x042fe200078e02ff */
[-C--:B------:R-:W-:Y:S01]  /*4250*/  IADD3 R120, P1, R120, R174.reuse, RZ ;  /* 0x000000ae78787210 */ /* 0x080fe20007f3e0ff */
[C---:B-----5:R-:W-:Y:S01]  /*4260*/  IMAD R118, R127.reuse, 0x7c, RZ ;  /* 0x0000007c7f767824 */ /* 0x060fe200078e02ff */
[-C--:B------:R-:W-:Y:S01]  /*4270*/  IADD3 R124, P3, R124, R174.reuse, RZ ;  /* 0x000000ae7c7c7210 */ /* 0x080fe20007f7e0ff */
[----:B0-----:R-:W-:Y:S01]  /*4280*/  IMAD R122, R127, 0x5c, RZ ;  /* 0x0000005c7f7a7824 */ /* 0x001fe200078e02ff */
[-C--:B------:R-:W-:Y:S02]  /*4290*/  IADD3 R176, P2, R176, R174.reuse, RZ ;  /* 0x000000aeb0b07210 */ /* 0x080fe40007f5e0ff */
[-C--:B------:R-:W-:Y:S02]  /*42a0*/  IADD3 R118, P4, R118, R174.reuse, RZ ;  /* 0x000000ae76767210 */ /* 0x080fe40007f9e0ff */
[----:B------:R-:W-:Y:S02]  /*42b0*/  LEA.HI.X.SX32 R121, R184, R175, 0x1, P1 ;  /* 0x000000afb8797211 */ /* 0x000fe400008f0eff */
[----:B------:R-:W-:-:S02]  /*42c0*/  IADD3 R122, P0, R122, R174, RZ ;  /* 0x000000ae7a7a7210 */ /* 0x000fc40007f1e0ff */
[-C--:B------:R-:W-:Y:S02]  /*42d0*/  LEA.HI.X.SX32 R125, R183, R175.reuse, 0x1, P3 ;  /* 0x000000afb77d7211 */ /* 0x080fe400018f0eff */
[-C--:B------:R-:W-:Y:S02]  /*42e0*/  LEA.HI.X.SX32 R177, R182, R175.reuse, 0x1, P2 ;  /* 0x000000afb6b17211 */ /* 0x080fe400010f0eff */
[-C--:B------:R-:W-:Y:S01]  /*42f0*/  LEA.HI.X.SX32 R119, R190, R175.reuse, 0x1, P4 ;  /* 0x000000afbe777211 */ /* 0x080fe200020f0eff */
[----:B------:R-:W-:Y:S01]  /*4300*/  IMAD.WIDE R120, R4, 0x2, R120 ;  /* 0x0000000204787825 */ /* 0x000fe200078e0278 */
[----:B------:R-:W-:-:S03]  /*4310*/  LEA.HI.X.SX32 R123, R128, R175, 0x1, P0 ;  /* 0x000000af807b7211 */ /* 0x000fc600000f0eff */
[C---:B------:R-:W-:Y:S01]  /*4320*/  IMAD.WIDE R124, R4.reuse, 0x2, R124 ;  /* 0x00000002047c7825 */ /* 0x040fe200078e027c */
[----:B------:R-:W5:Y:S03]  /*4330*/  LDG.E.U16 R183, desc[UR18][R120.64] ;  /* 0x0000001278b77981 */ /* 0x000f66000c1e1500 */
[C---:B------:R-:W-:Y:S01]  /*4340*/  IMAD.WIDE R176, R4.reuse, 0x2, R176 ;  /* 0x0000000204b07825 */ /* 0x040fe200078e02b0 */
[----:B------:R0:W5:Y:S03]  /*4350*/  LDG.E.U16 R191, desc[UR18][R124.64] ;  /* 0x000000127cbf7981 */ /* 0x000166000c1e1500 */
[C---:B------:R-:W-:Y:S01]  /*4360*/  IMAD.WIDE R118, R4.reuse, 0x2, R118 ;  /* 0x0000000204767825 */ /* 0x040fe200078e0276 */
[----:B------:R1:W5:Y:S03]  /*4370*/  LDG.E.U16 R184, desc[UR18][R176.64] ;  /* 0x00000012b0b87981 */ /* 0x000366000c1e1500 */
[----:B------:R-:W-:Y:S01]  /*4380*/  IMAD.WIDE R122, R4, 0x2, R122 ;  /* 0x00000002047a7825 */ /* 0x000fe200078e027a */
[----:B------:R1:W5:Y:S03]  /*4390*/  LDG.E.U16 R192, desc[UR18][R118.64] ;  /* 0x0000001276c07981 */ /* 0x000366000c1e1500 */
[C---:B0-----:R-:W-:Y:S01]  /*43a0*/  IMAD R124, R127.reuse, 0x4e, RZ ;  /* 0x0000004e7f7c7824 */ /* 0x041fe200078e02ff */
[----:B------:R0:W5:Y:S01]  /*43b0*/  LDG.E.U16 R182, desc[UR18][R122.64] ;  /* 0x000000127ab67981 */ /* 0x000162000c1e1500 */
[----:B-1----:R-:W-:-:S02]  /*43c0*/  IMAD R176, R127, 0x5e, RZ ;  /* 0x0000005e7fb07824 */ /* 0x002fc400078e02ff */
[C---:B------:R-:W-:Y:S02]  /*43d0*/  IMAD R120, R127.reuse, 0x7e, RZ ;  /* 0x0000007e7f787824 */ /* 0x040fe400078e02ff */
[C---:B------:R-:W-:Y:S01]  /*43e0*/  IMAD R118, R127.reuse, 0x6e, RZ ;  /* 0x0000006e7f767824 */ /* 0x040fe200078e02ff */
[-C--:B------:R-:W-:Y:S01]  /*43f0*/  IADD3 R124, P0, R124, R174.reuse, RZ ;  /* 0x000000ae7c7c7210 */ /* 0x080fe20007f1e0ff */
[C---:B------:R-:W-:Y:S02]  /*4400*/  IMAD R121, R127.reuse, 0x2f, RZ ;  /* 0x0000002f7f797824 */ /* 0x040fe400078e02ff */
[C---:B0-----:R-:W-:Y:S01]  /*4410*/  IMAD R122, R127.reuse, 0x27, RZ ;  /* 0x000000277f7a7824 */ /* 0x041fe200078e02ff */
[-C--:B------:R-:W-:Y:S01]  /*4420*/  IADD3 R176, P1, R176, R174.reuse, RZ ;  /* 0x000000aeb0b07210 */ /* 0x080fe20007f3e0ff */
[C---:B------:R-:W-:Y:S01]  /*4430*/  IMAD R119, R127.reuse, 0x37, RZ ;  /* 0x000000377f777824 */ /* 0x040fe200078e02ff */
[-C--:B------:R-:W-:Y:S01]  /*4440*/  IADD3 R118, P2, R118, R174.reuse, RZ ;  /* 0x000000ae76767210 */ /* 0x080fe20007f5e0ff */
[----:B------:R-:W-:Y:S01]  /*4450*/  IMAD R123, R127, 0x3f, RZ ;  /* 0x0000003f7f7b7824 */ /* 0x000fe200078e02ff */
[----:B------:R-:W-:Y:S01]  /*4460*/  IADD3 R120, P3, R120, R174, RZ ;  /* 0x000000ae78787210 */ /* 0x000fe20007f7e0ff */
[----:B------:R-:W-:Y:S01]  /*4470*/  IMAD.IADD R128, R190, 0x1, R174 ;  /* 0x00000001be807824 */ /* 0x000fe200078e02ae */
[----:B------:R-:W-:-:S02]  /*4480*/  LEA.HI.X.SX32 R125, R122, R175, 0x1, P0 ;  /* 0x000000af7a7d7211 */ /* 0x000fc400000f0eff */
[-C--:B------:R-:W-:Y:S02]  /*4490*/  LEA.HI.X.SX32 R177, R121, R175.reuse, 0x1, P1 ;  /* 0x000000af79b17211 */ /* 0x080fe400008f0eff */
[-C--:B------:R-:W-:Y:S02]  /*44a0*/  LEA.HI.X.SX32 R119, R119, R175.reuse, 0x1, P2 ;  /* 0x000000af77777211 */ /* 0x080fe400010f0eff */
[----:B------:R-:W-:Y:S01]  /*44b0*/  LEA.HI.X.SX32 R121, R123, R175, 0x1, P3 ;  /* 0x000000af7b797211 */ /* 0x000fe200018f0eff */
[----:B------:R-:W-:-:S04]  /*44c0*/  IMAD.WIDE R122, R4, 0x2, R128 ;  /* 0x00000002047a7825 */ /* 0x000fc800078e0280 */
[C---:B------:R-:W-:Y:S02]  /*44d0*/  IMAD.WIDE R124, R4.reuse, 0x2, R124 ;  /* 0x00000002047c7825 */ /* 0x040fe400078e027c */
[----:B------:R-:W5:Y:S02]  /*44e0*/  LDG.E.U16 R122, desc[UR18][R122.64] ;  /* 0x000000127a7a7981 */ /* 0x000f64000c1e1500 */
[C---:B------:R-:W-:Y:S02]  /*44f0*/  IMAD.WIDE R176, R4.reuse, 0x2, R176 ;  /* 0x0000000204b07825 */ /* 0x040fe400078e02b0 */
[----:B------:R-:W5:Y:S02]  /*4500*/  LDG.E.U16 R124, desc[UR18][R124.64] ;  /* 0x000000127c7c7981 */ /* 0x000f64000c1e1500 */
[C---:B------:R-:W-:Y:S02]  /*4510*/  IMAD.WIDE R118, R4.reuse, 0x2, R118 ;  /* 0x0000000204767825 */ /* 0x040fe400078e0276 */
[----:B------:R-:W5:Y:S02]  /*4520*/  LDG.E.U16 R176, desc[UR18][R176.64] ;  /* 0x00000012b0b07981 */ /* 0x000f64000c1e1500 */
[----:B------:R-:W-:-:S02]  /*4530*/  IMAD.WIDE R120, R4, 0x2, R120 ;  /* 0x0000000204787825 */ /* 0x000fc400078e0278 */
[----:B------:R-:W5:Y:S04]  /*4540*/  LDG.E.U16 R118, desc[UR18][R118.64] ;  /* 0x0000001276767981 */ /* 0x000f68000c1e1500 */
[----:B------:R-:W5:Y:S01]  /*4550*/  LDG.E.U16 R120, desc[UR18][R120.64] ;  /* 0x0000001278787981 */ /* 0x000f62000c1e1500 */
[----:B------:R-:W-:Y:S06]  /*4560*/  BAR.SYNC.DEFER_BLOCKING 0x0 ;  /* 0x0000000000007b1d */ /* 0x000fec0000010000 */
[----:B------:R-:W-:Y:S04]  /*4570*/  STS.U16 [R5+UR16+0x4000], R10 ;  /* 0x0040000a05007988 */ /* 0x000fe80008000410 */
[----:B------:R0:W-:Y:S04]  /*4580*/  STS.U16 [R5+UR16+0x4400], R11 ;  /* 0x0044000b05007988 */ /* 0x0001e80008000410 */
[----:B------:R-:W-:Y:S04]  /*4590*/  STS.U16 [R5+UR16+0x4800], R13 ;  /* 0x0048000d05007988 */ /* 0x000fe80008000410 */
[----:B------:R-:W-:Y:S04]  /*45a0*/  STS.U16 [R5+UR16+0x4c00], R14 ;  /* 0x004c000e05007988 */ /* 0x000fe80008000410 */
[----:B---3--:R-:W-:Y:S04]  /*45b0*/  STS.U16 [R5+UR16+0x5000], R16 ;  /* 0x0050001005007988 */ /* 0x008fe80008000410 */
[----:B------:R-:W-:Y:S04]  /*45c0*/  STS.U16 [R5+UR16+0x5400], R12 ;  /* 0x0054000c05007988 */ /* 0x000fe80008000410 */
[----:B------:R-:W-:Y:S01]  /*45d0*/  STS.U16 [R5+UR16+0x5800], R103 ;  /* 0x0058006705007988 */ /* 0x000fe20008000410 */
[----:B0-----:R-:W-:-:S02]  /*45e0*/  LOP3.LUT R11, R5, 0x60, RZ, 0x3c, !PT ;  /* 0x00000060050b7812 */ /* 0x001fc400078e3cff */
[C---:B------:R-:W-:Y:S01]  /*45f0*/  LOP3.LUT R10, R5.reuse, 0x70, RZ, 0x3c, !PT ;  /* 0x00000070050a7812 */ /* 0x040fe200078e3cff */
[----:B--2---:R-:W-:Y:S04]  /*4600*/  STS.U16 [R5+UR16+0x5c00], R188 ;  /* 0x005c00bc05007988 */ /* 0x004fe80008000410 */
        /* <DEDUP_REMOVED lines=9> */
[----:B------:R-:W-:Y:S01]  /*46a0*/  STS.U16 [R194+UR16+0x4500], R108 ;  /* 0x0045006cc2007988 */ /* 0x000fe20008000410 */
[----:B0-----:R-:W-:-:S03]  /*46b0*/  LOP3.LUT R193, R5, 0x30, RZ, 0x3c, !PT ;  /* 0x0000003005c17812 */ /* 0x001fc600078e3cff */
[----:B------:R-:W-:Y:S04]  /*46c0*/  STS.U16 [R194+UR16+0x4900], R107 ;  /* 0x0049006bc2007988 */ /* 0x000fe80008000410 */
[----:B------:R-:W-:Y:S04]  /*46d0*/  STS.U16 [R194+UR16+0x4d00], R106 ;  /* 0x004d006ac2007988 */ /* 0x000fe80008000410 */
[----:B------:R-:W-:Y:S04]  /*46e0*/  STS.U16 [R194+UR16+0x5100], R105 ;  /* 0x00510069c2007988 */ /* 0x000fe80008000410 */
[----:B------:R-:W-:Y:S04]  /*46f0*/  STS.U16 [R194+UR16+0x5500], R104 ;  /* 0x00550068c2007988 */ /* 0x000fe80008000410 */
[----:B----4-:R-:W-:Y:S04]  /*4700*/  STS.U16 [R194+UR16+0x5900], R187 ;  /* 0x005900bbc2007988 */ /* 0x010fe80008000410 */
        /* <DEDUP_REMOVED lines=17> */
[----:B-----5:R-:W-:Y:S04]  /*4820*/  STS.U16 [R194+UR16+0x5a00], R183 ;  /* 0x005a00b7c2007988 */ /* 0x020fe80008000410 */
        /* <DEDUP_REMOVED lines=23> */
[----:B------:R4:W-:Y:S04]  /*49a0*/  STS.U16 [R10+UR16+0x5b80], R118 ;  /* 0x005b80760a007988 */ /* 0x0009e80008000410 */
[----:B------:R5:W-:Y:S01]  /*49b0*/  STS.U16 [R10+UR16+0x5f80], R120 ;  /* 0x005f80780a007988 */ /* 0x000be20008000410 */
[----:B------:R0:W-:Y:S06]  /*49c0*/  MEMBAR.ALL.CTA ;  /* 0x0000000000007992 */ /* 0x0001ec0000008000 */
[----:B0-----:R-:W0:Y:S04]  /*49d0*/  FENCE.VIEW.ASYNC.S ;  /* 0x00000000000073c6 */ /* 0x001e280000000000 */
[----:B------:R-:W5:Y:S04]  /*49e0*/  LDL.64 R190, [R1+0x130] ;  /* 0x0001300001be7983 */ /* 0x000f680000100a00 */
[----:B-1----:R-:W5:Y:S04]  /*49f0*/  LDL.64 R182, [R1+0x118] ;  /* 0x0001180001b67983 */ /* 0x002f680000100a00 */
[----:B------:R-:W5:Y:S04]  /*4a00*/  LDL.64 R188, [R1+0x110] ;  /* 0x0001100001bc7983 */ /* 0x000f680000100a00 */
[----:B--2---:R-:W2:Y:S04]  /*4a10*/  LDL.64 R184, [R1+0xf0] ;  /* 0x0000f00001b87983 */ /* 0x004ea80000100a00 */
[----:B---3--:R-:W3:Y:S01]  /*4a20*/  LDL.64 R176, [R1+0x120] ;  /* 0x0001200001b07983 */ /* 0x008ee20000100a00 */
[----:B0-----:R-:W-:Y:S06]  /*4a30*/  BAR.SYNC.DEFER_BLOCKING 0x0 ;  /* 0x0000000000007b1d */ /* 0x001fec0000010000 */
[----:B------:R-:W2:Y:S04]  /*4a40*/  LDL.64 R186, [R1+0x108] ;  /* 0x0001080001ba7983 */ /* 0x000ea80000100a00 */
[----:B------:R-:W2:Y:S04]  /*4a50*/  LDL.64 R178, [R1+0x100] ;  /* 0x0001000001b27983 */ /* 0x000ea80000100a00 */
[----:B------:R-:W2:Y:S04]  /*4a60*/  LDL.64 R122, [R1+0xf8] ;  /* 0x0000f800017a7983 */ /* 0x000ea80000100a00 */
[----:B------:R-:W2:Y:S01]  /*4a70*/  LDL.64 R124, [R1+0xe8] ;  /* 0x0000e800017c7983 */ /* 0x000ea20000100a00 */
[----:B----4-:R-:W-:-:S03]  /*4a80*/  WARPGROUP.ARRIVE ;  /* 0x00000000000079c5 */ /* 0x010fc60000000000 */
[----:B------:R-:W4:Y:S04]  /*4a90*/  LDL.64 R180, [R1+0x128] ;  /* 0x0001280001b47983 */ /* 0x000f280000100a00 */
[----:B------:R-:W4:Y:S01]  /*4aa0*/  LDL.64 R194, [R1+0x88] ;  /* 0x0000880001c27983 */ /* 0x000f220000100a00 */
[----:B------:R-:W-:Y:S04]  /*4ab0*/  HGMMA.64x64x16.F32 R88, gdesc[UR12].tnspA, RZ, !UPT ;  /* 0x20e000000c5879f0 */ /* 0x000fe8000c7008ff */
[----:B------:R-:W-:Y:S04]  /*4ac0*/  HGMMA.64x64x16.F32 R88, gdesc[UR8].tnspA, R88 ;  /* 0x20e00000085879f0 */ /* 0x000fe80008700858 */
[----:B------:R-:W-:Y:S04]  /*4ad0*/  HGMMA.64x64x16.F32 R88, gdesc[UR20].tnspA, R88 ;  /* 0x20e00000145879f0 */ /* 0x000fe80008700858 */
[----:B------:R-:W-:Y:S04]  /*4ae0*/  HGMMA.64x64x16.F32 R88, gdesc[UR24].tnspA, R88 ;  /* 0x20e00000185879f0 */ /* 0x000fe80008700858 */
[----:B------:R-:W-:Y:S04]  /*4af0*/  HGMMA.64x64x16.F32 R88, gdesc[UR28].tnspA, R88 ;  /* 0x20e000001c5879f0 */ /* 0x000fe80008700858 */
[----:B------:R-:W-:Y:S04]  /*4b00*/  HGMMA.64x64x16.F32 R88, gdesc[UR32].tnspA, R88 ;  /* 0x20e00000205879f0 */ /* 0x000fe80008700858 */
[----:B------:R-:W-:Y:S01]  /*4b10*/  HGMMA.64x64x16.F32 R88, gdesc[UR36].tnspA, R88 ;  /* 0x20e00000245879f0 */ /* 0x000fe20008700858 */
[----:B-----5:R-:W0:Y:S01]  /*4b20*/  S2R R10, SR_TID.X ;  /* 0x00000000000a7919 */ /* 0x020e220000002100 */
[----:B------:R-:W-:-:S02]  /*4b30*/  LOP3.LUT R120, R6, 0x8, RZ, 0xfc, !PT ;  /* 0x0000000806787812 */ /* 0x000fc400078efcff */
[----:B------:R-:W-:Y:S01]  /*4b40*/  HGMMA.64x64x16.F32 R88, gdesc[UR40].tnspA, R88, gsb0 ;  /* 0x20e00000285879f0 */ /* 0x000fe20008000858 */
[----:B0-----:R-:W-:-:S05]  /*4b50*/  IMAD.SHL.U32 R239, R10, 0x2, RZ ;  /* 0x000000020aef7824 */ /* 0x001fca00078e00ff */
[----:B------:R-:W-:-:S04]  /*4b60*/  LOP3.LUT R239, R239, 0x6, RZ, 0xc0, !PT ;  /* 0x00000006efef7812 */ /* 0x000fc800078ec0ff */
[----:B------:R-:W-:-:S04]  /*4b70*/  IADD3 R239, P1, R239, UR4, RZ ;  /* 0x00000004efef7c10 */ /* 0x000fc8000ff3e0ff */
[C---:B------:R-:W-:Y:S02]  /*4b80*/  IADD3 R10, P0, R239.reuse, 0x8, RZ ;  /* 0x00000008ef0a7810 */ /* 0x040fe40007f1e0ff */
[C---:B------:R-:W-:Y:S02]  /*4b90*/  IADD3 R11, P6, R239.reuse, 0x9, RZ ;  /* 0x00000009ef0b7810 */ /* 0x040fe40007fde0ff */
[----:B------:R-:W-:Y:S01]  /*4ba0*/  ISETP.GT.U32.AND P4, PT, R10, R6, PT ;  /* 0x000000060a00720c */ /* 0x000fe20003f84070 */
[----:B------:R-:W-:Y:S01]  /*4bb0*/  IMAD.X R10, RZ, RZ, UR5, P1 ;  /* 0x00000005ff0a7e24 */ /* 0x000fe200088e06ff */
[----:B------:R-:W-:-:S03]  /*4bc0*/  IADD3 R13, P5, R239, 0x10, RZ ;  /* 0x00000010ef0d7810 */ /* 0x000fc60007fbe0ff */
[--C-:B------:R-:W-:Y:S01]  /*4bd0*/  IMAD.X R12, RZ, RZ, R10.reuse, P0 ;  /* 0x000000ffff0c7224 */ /* 0x100fe200000e060a */
[C---:B------:R-:W-:Y:S01]  /*4be0*/  IADD3 R14, P0, R239.reuse, 0x11, RZ ;  /* 0x00000011ef0e7810 */ /* 0x040fe20007f1e0ff */
[--C-:B------:R-:W-:Y:S01]  /*4bf0*/  IMAD.X R18, RZ, RZ, R10.reuse, P6 ;  /* 0x000000ffff127224 */ /* 0x100fe200030e060a */
[C---:B------:R-:W-:Y:S01]  /*4c00*/  IADD3 R20, P6, R239.reuse, 0x18, RZ ;  /* 0x00000018ef147810 */ /* 0x040fe20007fde0ff */
[--C-:B------:R-:W-:Y:S01]  /*4c10*/  IMAD.X R21, RZ, RZ, R10.reuse, P5 ;  /* 0x000000ffff157224 */ /* 0x100fe200028e060a */
[-C--:B------:R-:W-:Y:S01]  /*4c20*/  ISETP.GE.U32.AND P3, PT, R239, R6.reuse, PT ;  /* 0x00000006ef00720c */ /* 0x080fe20003f66070 */
[--C-:B------:R-:W-:Y:S01]  /*4c30*/  IMAD.X R22, RZ, RZ, R10.reuse, P0 ;  /* 0x000000ffff167224 */ /* 0x100fe200000e060a */
[C---:B------:R-:W-:Y:S01]  /*4c40*/  ISETP.GT.U32.AND P1, PT, R11.reuse, R6, PT ;  /* 0x000000060b00720c */ /* 0x040fe20003f24070 */
[----:B------:R-:W-:Y:S01]  /*4c50*/  IMAD.X R235, RZ, RZ, R10, P6 ;  /* 0x000000ffffeb7224 */ /* 0x000fe200030e060a */
[-C--:B------:R-:W-:Y:S02]  /*4c60*/  ISETP.GT.U32.AND P2, PT, R11, R120.reuse, PT ;  /* 0x000000780b00720c */ /* 0x080fe40003f44070 */
[----:B------:R-:W-:-:S02]  /*4c70*/  ISETP.GT.U32.AND P5, PT, R239, R120, PT ;  /* 0x00000078ef00720c */ /* 0x000fc40003fa4070 */
[C---:B------:R-:W-:Y:S02]  /*4c80*/  ISETP.GE.U32.AND P0, PT, R239.reuse, R120, PT ;  /* 0x00000078ef00720c */ /* 0x040fe40003f06070 */
[----:B------:R-:W-:Y:S02]  /*4c90*/  IADD3 R19, P6, R239, 0x19, RZ ;  /* 0x00000019ef137810 */ /* 0x000fe40007fde0ff */
[C---:B------:R-:W-:Y:S02]  /*4ca0*/  ISETP.GE.U32.AND.EX P3, PT, R10.reuse, RZ, PT, P3 ;  /* 0x000000ff0a00720c */ /* 0x040fe40003f66130 */
[C---:B------:R-:W-:Y:S01]  /*4cb0*/  ISETP.GT.U32.AND.EX P5, PT, R10.reuse, RZ, PT, P5 ;  /* 0x000000ff0a00720c */ /* 0x040fe20003fa4150 */
[----:B------:R-:W-:Y:S01]  /*4cc0*/  IMAD.X R233, RZ, RZ, R10, P6 ;  /* 0x000000ffffe97224 */ /* 0x000fe200030e060a */
[----:B------:R-:W-:Y:S02]  /*4cd0*/  ISETP.GE.U32.AND.EX P0, PT, R10, RZ, PT, P0 ;  /* 0x000000ff0a00720c */ /* 0x000fe40003f06100 */
[----:B------:R-:W-:-:S02]  /*4ce0*/  ISETP.GT.U32.AND.EX P4, PT, R12, RZ, PT, P4 ;  /* 0x000000ff0c00720c */ /* 0x000fc40003f84140 */
[----:B------:R-:W-:Y:S02]  /*4cf0*/  ISETP.GT.U32.AND P6, PT, R13, R6, PT ;  /* 0x000000060d00720c */ /* 0x000fe40003fc4070 */
[C---:B------:R-:W-:Y:S02]  /*4d00*/  ISETP.GT.U32.AND.EX P1, PT, R18.reuse, RZ, PT, P1 ;  /* 0x000000ff1200720c */ /* 0x040fe40003f24110 */
[----:B------:R-:W-:Y:S02]  /*4d10*/  LOP3.LUT R237, R239, 0x20, RZ, 0xfc, !PT ;  /* 0x00000020efed7812 */ /* 0x000fe400078efcff */
[----:B------:R-:W-:Y:S02]  /*4d20*/  ISETP.GT.U32.AND.EX P2, PT, R18, RZ, PT, P2 ;  /* 0x000000ff1200720c */ /* 0x000fe40003f44120 */
[----:B------:R-:W-:Y:S01]  /*4d30*/  ISETP.GT.U32.AND.EX P6, PT, R21, RZ, PT, P6 ;  /* 0x000000ff1500720c */ /* 0x000fe20003fc4160 */
[----:B------:R-:W-:Y:S02]  /*4d40*/  WARPGROUP.DEPBAR.LE gsb0, 0x0 ;  /* 0x00008000000079c5 */ /* 0x000fe40000010000 */
[----:B------:R-:W-:Y:S01]  /*4d50*/  FMUL R11, R89, UR6 ;  /* 0x00000006590b7c20 */ /* 0x000fe20008400000 */
[----:B------:R-:W-:Y:S01]  /*4d60*/  FMUL R90, R90, UR6 ;  /* 0x000000065a5a7c20 */ /* 0x000fe20008400000 */
[----:B------:R-:W-:Y:S01]  /*4d70*/  FMUL R91, R91, UR6 ;  /* 0x000000065b5b7c20 */ /* 0x000fe20008400000 */
[----:B------:R-:W-:-:S02]  /*4d80*/  FMUL R16, R92, UR6 ;  /* 0x000000065c107c20 */ /* 0x000fc40008400000 */
[----:B------:R-:W-:Y:S02]  /*4d90*/  FSEL R11, R11, -INF , !P3 ;  /* 0xff8000000b0b7808 */ /* 0x000fe40005800000 */
[----:B------:R-:W-:Y:S02]  /*4da0*/  ISETP.GT.U32.AND P3, PT, R13, R120, PT ;  /* 0x000000780d00720c */ /* 0x000fe40003f64070 */
[----:B------:R-:W-:Y:S02]  /*4db0*/  FSEL R13, R90, -INF , !P5 ;  /* 0xff8000005a0d7808 */ /* 0x000fe40006800000 */
[----:B------:R-:W-:Y:S02]  /*4dc0*/  ISETP.GT.U32.AND P5, PT, R239, R6, PT ;  /* 0x00000006ef00720c */ /* 0x000fe40003fa4070 */
[----:B------:R-:W-:Y:S02]  /*4dd0*/  FSEL R12, R91, -INF , !P0 ;  /* 0xff8000005b0c7808 */ /* 0x000fe40004000000 */
[----:B------:R-:W-:-:S02]  /*4de0*/  FSEL R16, R16, -INF , !P4 ;  /* 0xff80000010107808 */ /* 0x000fc40006000000 */
[C---:B------:R-:W-:Y:S02]  /*4df0*/  ISETP.GT.U32.AND P0, PT, R14.reuse, R6, PT ;  /* 0x000000060e00720c */ /* 0x040fe40003f04070 */
[----:B------:R-:W-:Y:S01]  /*4e00*/  ISETP.GT.U32.AND P4, PT, R14, R120, PT ;  /* 0x000000780e00720c */ /* 0x000fe20003f84070 */
[----:B------:R-:W-:Y:S01]  /*4e10*/  FMUL R15, R93, UR6 ;  /* 0x000000065d0f7c20 */ /* 0x000fe20008400000 */
[----:B------:R-:W-:Y:S01]  /*4e20*/  FMUL R17, R88, UR6 ;  /* 0x0000000658117c20 */ /* 0x000fe20008400000 */
[----:B------:R-:W-:Y:S01]  /*4e30*/  FMUL R94, R94, UR6 ;  /* 0x000000065e5e7c20 */ /* 0x000fe20008400000 */
[----:B------:R-:W-:Y:S02]  /*4e40*/  ISETP.GT.U32.AND.EX P5, PT, R10, RZ, PT, P5 ;  /* 0x000000ff0a00720c */ /* 0x000fe40003fa4150 */
[C---:B------:R-:W-:Y:S02]  /*4e50*/  ISETP.GT.U32.AND.EX P0, PT, R22.reuse, RZ, PT, P0 ;  /* 0x000000ff1600720c */ /* 0x040fe40003f04100 */
[----:B------:R-:W-:Y:S01]  /*4e60*/  ISETP.GT.U32.AND.EX P4, PT, R22, RZ, PT, P4 ;  /* 0x000000ff1600720c */ /* 0x000fe20003f84140 */
[----:B------:R-:W-:Y:S01]  /*4e70*/  FMUL R22, R99, UR6 ;  /* 0x0000000663167c20 */ /* 0x000fe20008400000 */
[----:B------:R-:W-:-:S02]  /*4e80*/  FSEL R15, R15, -INF , !P1 ;  /* 0xff8000000f0f7808 */ /* 0x000fc40004800000 */
[----:B------:R-:W-:Y:S02]  /*4e90*/  FSEL R17, R17, -INF , !P5 ;  /* 0xff80000011117808 */ /* 0x000fe40006800000 */
[----:B------:R-:W-:Y:S01]  /*4ea0*/  FSEL R14, R94, -INF , !P5 ;  /* 0xff8000005e0e7808 */ /* 0x000fe20006800000 */
[----:B------:R-:W-:Y:S01]  /*4eb0*/  FMUL R18, R95, UR6 ;  /* 0x000000065f127c20 */ /* 0x000fe20008400000 */
[C---:B------:R-:W-:Y:S02]  /*4ec0*/  ISETP.GT.U32.AND P1, PT, R20.reuse, R6, PT ;  /* 0x000000061400720c */ /* 0x040fe40003f24070 */
[-C--:B------:R-:W-:Y:S01]  /*4ed0*/  ISETP.GT.U32.AND P5, PT, R20, R120.reuse, PT ;  /* 0x000000781400720c */ /* 0x080fe20003fa4070 */
[----:B------:R-:W-:Y:S01]  /*4ee0*/  FMUL R20, R96, UR6 ;  /* 0x0000000660147c20 */ /* 0x000fe20008400000 */
[----:B------:R-:W-:Y:S01]  /*4ef0*/  ISETP.GT.U32.AND.EX P3, PT, R21, RZ, PT, P3 ;  /* 0x000000ff1500720c */ /* 0x000fe20003f64130 */
[----:B------:R-:W-:Y:S01]  /*4f00*/  FMUL R97, R97, UR6 ;  /* 0x0000000661617c20 */ /* 0x000fe20008400000 */
[----:B------:R-:W-:Y:S01]  /*4f10*/  FSEL R22, R22, -INF , !P4 ;  /* 0xff80000016167808 */ /* 0x000fe20006000000 */
[----:B------:R-:W-:Y:S01]  /*4f20*/  FMUL R21, R98, UR6 ;  /* 0x0000000662157c20 */ /* 0x000fe20008400000 */
[----:B------:R-:W-:Y:S01]  /*4f30*/  ISETP.GT.U32.AND P4, PT, R237, R120, PT ;  /* 0x00000078ed00720c */ /* 0x000fe20003f84070 */
[----:B------:R-:W-:Y:S01]  /*4f40*/  FMUL R89, R106, UR6 ;  /* 0x000000066a597c20 */ /* 0x000fe20008400000 */
[----:B------:R-:W-:-:S02]  /*4f50*/  LOP3.LUT R23, R239, 0x39, RZ, 0xfc, !PT ;  /* 0x00000039ef177812 */ /* 0x000fc400078efcff */
[----:B------:R-:W-:Y:S02]  /*4f60*/  FSEL R18, R18, -INF , !P2 ;  /* 0xff80000012127808 */ /* 0x000fe40005000000 */
[----:B------:R-:W-:Y:S01]  /*4f70*/  FSEL R20, R20, -INF , !P6 ;  /* 0xff80000014147808 */ /* 0x000fe20007000000 */
[----:B------:R-:W-:Y:S01]  /*4f80*/  FMUL R88, R102, UR6 ;  /* 0x0000000666587c20 */ /* 0x000fe20008400000 */
[C---:B------:R-:W-:Y:S02]  /*4f90*/  ISETP.GT.U32.AND P2, PT, R19.reuse, R6, PT ;  /* 0x000000061300720c */ /* 0x040fe40003f44070 */
[----:B------:R-:W-:Y:S02]  /*4fa0*/  ISETP.GT.U32.AND P6, PT, R19, R120, PT ;  /* 0x000000781300720c */ /* 0x000fe40003fc4070 */
[----:B------:R-:W-:Y:S02]  /*4fb0*/  ISETP.GT.U32.AND.EX P4, PT, R10, RZ, PT, P4 ;  /* 0x000000ff0a00720c */ /* 0x000fe40003f84140 */
[----:B------:R-:W-:-:S02]  /*4fc0*/  FSEL R19, R97, -INF , !P0 ;  /* 0xff80000061137808 */ /* 0x000fc40004000000 */
[----:B------:R-:W-:Y:S02]  /*4fd0*/  FSEL R21, R21, -INF , !P3 ;  /* 0xff80000015157808 */ /* 0x000fe40005800000 */
[----:B------:R-:W-:Y:S02]  /*4fe0*/  LOP3.LUT R241, R239, 0x28, RZ, 0xfc, !PT ;  /* 0x00000028eff17812 */ /* 0x000fe400078efcff */
[C---:B------:R-:W-:Y:S02]  /*4ff0*/  ISETP.GT.U32.AND P0, PT, R23.reuse, R120, PT ;  /* 0x000000781700720c */ /* 0x040fe40003f04070 */
[----:B------:R-:W-:Y:S01]  /*5000*/  ISETP.GT.U32.AND P3, PT, R23, R6, PT ;  /* 0x000000061700720c */ /* 0x000fe20003f64070 */
[----:B------:R-:W-:Y:S01]  /*5010*/  FMUL R23, R103, UR6 ;  /* 0x0000000667177c20 */ /* 0x000fe20008400000 */
[----:B------:R-:W-:Y:S02]  /*5020*/  ISETP.GT.U32.AND.EX P5, PT, R235, RZ, PT, P5 ;  /* 0x000000ffeb00720c */ /* 0x000fe40003fa4150 */
[----:B------:R-:W-:-:S02]  /*5030*/  LOP3.LUT R121, R239, 0x29, RZ, 0xfc, !PT ;  /* 0x00000029ef797812 */ /* 0x000fc400078efcff */
[C---:B------:R-:W-:Y:S02]  /*5040*/  LOP3.LUT R95, R239.reuse, 0x38, RZ, 0xfc, !PT ;  /* 0x00000038ef5f7812 */ /* 0x040fe400078efcff */
[C---:B------:R-:W-:Y:S02]  /*5050*/  LOP3.LUT R94, R239.reuse, 0x31, RZ, 0xfc, !PT ;  /* 0x00000031ef5e7812 */ /* 0x040fe400078efcff */
[----:B------:R-:W-:Y:S02]  /*5060*/  LOP3.LUT R96, R239, 0x30, RZ, 0xfc, !PT ;  /* 0x00000030ef607812 */ /* 0x000fe400078efcff */
[----:B------:R-:W-:Y:S02]  /*5070*/  ISETP.GT.U32.AND.EX P6, PT, R233, RZ, PT, P6 ;  /* 0x000000ffe900720c */ /* 0x000fe40003fc4160 */
[----:B------:R-:W-:Y:S02]  /*5080*/  FSEL R89, R89, -INF , !P4 ;  /* 0xff80000059597808 */ /* 0x000fe40006000000 */
[----:B------:R-:W-:-:S02]  /*5090*/  LOP3.LUT R239, R239, 0x21, RZ, 0xfc, !PT ;  /* 0x00000021efef7812 */ /* 0x000fc400078efcff */
[-C--:B------:R-:W-:Y:S02]  /*50a0*/  ISETP.GT.U32.AND P4, PT, R241, R120.reuse, PT ;  /* 0x00000078f100720c */ /* 0x080fe40003f84070 */
[----:B------:R-:W-:Y:S01]  /*50b0*/  FSEL R88, R88, -INF , !P5 ;  /* 0xff80000058587808 */ /* 0x000fe20006800000 */
[----:B------:R-:W-:Y:S01]  /*50c0*/  FMUL R91, R110, UR6 ;  /* 0x000000066e5b7c20 */ /* 0x000fe20008400000 */
[-C--:B------:R-:W-:Y:S02]  /*50d0*/  ISETP.GT.U32.AND P5, PT, R121, R120.reuse, PT ;  /* 0x000000787900720c */ /* 0x080fe40003fa4070 */
[----:B------:R-:W-:Y:S01]  /*50e0*/  FSEL R23, R23, -INF , !P6 ;  /* 0xff80000017177808 */ /* 0x000fe20007000000 */
[----:B------:R-:W-:Y:S01]  /*50f0*/  FMUL R90, R111, UR6 ;  /* 0x000000066f5a7c20 */ /* 0x000fe20008400000 */
[----:B------:R-:W-:Y:S02]  /*5100*/  ISETP.GT.U32.AND P6, PT, R239, R120, PT ;  /* 0x00000078ef00720c */ /* 0x000fe40003fc4070 */
[C---:B------:R-:W-:Y:S01]  /*5110*/  ISETP.GT.U32.AND.EX P4, PT, R10.reuse, RZ, PT, P4 ;  /* 0x000000ff0a00720c */ /* 0x040fe20003f84140 */
[----:B------:R-:W-:Y:S01]  /*5120*/  FMUL R92, R107, UR6 ;  /* 0x000000066b5c7c20 */ /* 0x000fe20008400000 */
[----:B------:R-:W-:-:S02]  /*5130*/  ISETP.GT.U32.AND.EX P5, PT, R10, RZ, PT, P5 ;  /* 0x000000ff0a00720c */ /* 0x000fc40003fa4150 */
[----:B------:R-:W-:Y:S02]  /*5140*/  ISETP.GT.U32.AND.EX P6, PT, R10, RZ, PT, P6 ;  /* 0x000000ff0a00720c */ /* 0x000fe40003fc4160 */
[----:B------:R-:W-:Y:S02]  /*5150*/  FSEL R91, R91, -INF , !P4 ;  /* 0xff8000005b5b7808 */ /* 0x000fe40006000000 */
[-C--:B------:R-:W-:Y:S02]  /*5160*/  ISETP.GT.U32.AND P4, PT, R96, R120.reuse, PT ;  /* 0x000000786000720c */ /* 0x080fe40003f84070 */
[----:B------:R-:W-:Y:S01]  /*5170*/  FSEL R90, R90, -INF , !P5 ;  /* 0xff8000005a5a7808 */ /* 0x000fe20006800000 */
[----:B------:R-:W-:Y:S01]  /*5180*/  FMUL R93, R114, UR6 ;  /* 0x00000006725d7c20 */ /* 0x000fe20008400000 */
[-C--:B------:R-:W-:Y:S02]  /*5190*/  ISETP.GT.U32.AND P5, PT, R94, R120.reuse, PT ;  /* 0x000000785e00720c */ /* 0x080fe40003fa4070 */
[----:B------:R-:W-:Y:S01]  /*51a0*/  FSEL R92, R92, -INF , !P6 ;  /* 0xff8000005c5c7808 */ /* 0x000fe20007000000 */
[----:B------:R-:W-:Y:S01]  /*51b0*/  FMUL R115, R115, UR6 ;  /* 0x0000000673737c20 */ /* 0x000fe20008400000 */
[----:B------:R-:W-:-:S02]  /*51c0*/  ISETP.GT.U32.AND P6, PT, R95, R120, PT ;  /* 0x000000785f00720c */ /* 0x000fc40003fc4070 */
[----:B------:R-:W-:Y:S01]  /*51d0*/  ISETP.GT.U32.AND.EX P4, PT, R10, RZ, PT, P4 ;  /* 0x000000ff0a00720c */ /* 0x000fe20003f84140 */
[----:B------:R-:W-:Y:S01]  /*51e0*/  FMUL R118, R118, UR6 ;  /* 0x0000000676767c20 */ /* 0x000fe20008400000 */
[C---:B------:R-:W-:Y:S02]  /*51f0*/  ISETP.GT.U32.AND.EX P5, PT, R10.reuse, RZ, PT, P5 ;  /* 0x000000ff0a00720c */ /* 0x040fe40003fa4150 */
[----:B------:R-:W-:Y:S02]  /*5200*/  ISETP.GT.U32.AND.EX P6, PT, R10, RZ, PT, P6 ;  /* 0x000000ff0a00720c */ /* 0x000fe40003fc4160 */
[----:B------:R-:W-:Y:S02]  /*5210*/  FSEL R93, R93, -INF , !P4 ;  /* 0xff8000005d5d7808 */ /* 0x000fe40006000000 */
[----:B------:R-:W-:Y:S02]  /*5220*/  ISETP.GT.U32.AND P4, PT, R95, R6, PT ;  /* 0x000000065f00720c */ /* 0x000fe40003f84070 */
[----:B------:R-:W-:-:S02]  /*5230*/  FSEL R95, R115, -INF , !P5 ;  /* 0xff800000735f7808 */ /* 0x000fc40006800000 */
[-C--:B------:R-:W-:Y:S02]  /*5240*/  ISETP.GT.U32.AND P5, PT, R94, R6.reuse, PT ;  /* 0x000000065e00720c */ /* 0x080fe40003fa4070 */
[----:B------:R-:W-:Y:S02]  /*5250*/  FSEL R94, R118, -INF , !P6 ;  /* 0xff800000765e7808 */ /* 0x000fe40007000000 */
[----:B------:R-:W-:Y:S01]  /*5260*/  ISETP.GT.U32.AND P6, PT, R96, R6, PT ;  /* 0x000000066000720c */ /* 0x000fe20003fc4070 */
[C---:B------:R-:W-:Y:S02]  /*5270*/  IMAD.WIDE R96, R2.reuse, 0x2, R190 ;  /* 0x0000000202607825 */ /* 0x040fe400078e02be */
[----:B------:R-:W5:Y:S02]  /*5280*/  LDL.64 R190, [R1+0xe0] ;  /* 0x0000e00001be7983 */ /* 0x000f640000100a00 */
[----:B------:R-:W-:Y:S01]  /*5290*/  FMUL R114, R119, UR6 ;  /* 0x0000000677727c20 */ /* 0x000fe20008400000 */
[----:B------:R-:W-:-:S02]  /*52a0*/  IMAD.WIDE R110, R2, 0x2, R182 ;  /* 0x00000002026e7825 */ /* 0x000fc400078e02b6 */
[----:B------:R-:W5:Y:S02]  /*52b0*/  LDL.64 R182, [R1+0xd8] ;  /* 0x0000d80001b67983 */ /* 0x000f640000100a00 */
[----:B------:R-:W-:Y:S01]  /*52c0*/  IMAD.WIDE R118, R2, 0x2, R188 ;  /* 0x0000000202767825 */ /* 0x000fe200078e02bc */
[----:B------:R-:W-:Y:S01]  /*52d0*/  ISETP.GT.U32.AND.EX P0, PT, R10, RZ, PT, P0 ;  /* 0x000000ff0a00720c */ /* 0x000fe20003f04100 */
[----:B------:R-:W5:Y:S04]  /*52e0*/  LDL.64 R188, [R1+0xd0] ;  /* 0x0000d00001bc7983 */ /* 0x000f680000100a00 */
[----:B------:R0:W5:Y:S01]  /*52f0*/  LDG.E.U16 R115, desc[UR18][R118.64] ;  /* 0x0000001276737981 */ /* 0x000162000c1e1500 */
[----:B---3--:R-:W-:Y:S01]  /*5300*/  IMAD.WIDE R98, R2, 0x2, R176 ;  /* 0x0000000202627825 */ /* 0x008fe200078e02b0 */
[----:B------:R-:W-:-:S02]  /*5310*/  FSEL R114, R114, -INF , !P0 ;  /* 0xff80000072727808 */ /* 0x000fc40004000000 */
[----:B------:R-:W3:Y:S01]  /*5320*/  LDG.E.U16 R97, desc[UR18][R96.64] ;  /* 0x0000001260617981 */ /* 0x000ee2000c1e1500 */
[----:B--2---:R-:W-:-:S03]  /*5330*/  IMAD.WIDE R106, R2, 0x2, R186 ;  /* 0x00000002026a7825 */ /* 0x004fc600078e02ba */
[----:B------:R-:W2:Y:S01]  /*5340*/  LDG.E.U16 R110, desc[UR18][R110.64] ;  /* 0x000000126e6e7981 */ /* 0x000ea2000c1e1500 */
[----:B0-----:R-:W-:-:S03]  /*5350*/  IMAD.WIDE R118, R2, 0x2, R184 ;  /* 0x0000000202767825 */ /* 0x001fc600078e02b8 */
[----:B------:R-:W3:Y:S01]  /*5360*/  LDL.64 R184, [R1+0x98] ;  /* 0x0000980001b87983 */ /* 0x000ee20000100a00 */
[----:B------:R-:W-:-:S03]  /*5370*/  ISETP.GT.U32.AND P0, PT, R121, R6, PT ;  /* 0x000000067900720c */ /* 0x000fc60003f04070 */
[----:B------:R-:W2:Y:S04]  /*5380*/  LDL.64 R186, [R1+0xc0] ;  /* 0x0000c00001ba7983 */ /* 0x000ea80000100a00 */
[----:B------:R0:W3:Y:S04]  /*5390*/  LDG.E.U16 R177, desc[UR18][R98.64] ;  /* 0x0000001262b17981 */ /* 0x0000e8000c1e1500 */
[----:B------:R1:W3:Y:S01]  /*53a0*/  LDG.E.U16 R193, desc[UR18][R106.64] ;  /* 0x000000126ac17981 */ /* 0x0002e2000c1e1500 */
[----:B------:R-:W-:-:S03]  /*53b0*/  IMAD.WIDE R102, R2, 0x2, R122 ;  /* 0x0000000202667825 */ /* 0x000fc600078e027a */
[----:B------:R-:W3:Y:S01]  /*53c0*/  LDG.E.U16 R118, desc[UR18][R118.64] ;  /* 0x0000001276767981 */ /* 0x000ee2000c1e1500 */
[----:B0-----:R-:W-:-:S03]  /*53d0*/  IMAD.WIDE R98, R2, 0x2, R178 ;  /* 0x0000000202627825 */ /* 0x001fc600078e02b2 */
[----:B------:R-:W3:Y:S01]  /*53e0*/  LDL.64 R178, [R1+0xc8] ;  /* 0x0000c80001b27983 */ /* 0x000ee20000100a00 */
[----:B------:R-:W-:-:S03]  /*53f0*/  IMAD.WIDE R124, R2, 0x2, R124 ;  /* 0x00000002027c7825 */ /* 0x000fc600078e027c */
[----:B------:R-:W3:Y:S04]  /*5400*/  LDG.E.U16 R123, desc[UR18][R102.64] ;  /* 0x00000012667b7981 */ /* 0x000ee8000c1e1500 */
[----:B------:R-:W3:Y:S01]  /*5410*/  LDG.E.U16 R96, desc[UR18][R124.64] ;  /* 0x000000127c607981 */ /* 0x000ee2000c1e1500 */
[----:B----4-:R-:W-:-:S03]  /*5420*/  IMAD.WIDE R180, R2, 0x2, R180 ;  /* 0x0000000202b47825 */ /* 0x010fc600078e02b4 */
[----:B------:R-:W4:Y:S04]  /*5430*/  LDG.E.U16 R99, desc[UR18][R98.64] ;  /* 0x0000001262637981 */ /* 0x000f28000c1e1500 */
[----:B------:R-:W4:Y:S01]  /*5440*/  LDG.E.U16 R180, desc[UR18][R180.64] ;  /* 0x00000012b4b47981 */ /* 0x000f22000c1e1500 */
[----:B-----5:R-:W-:-:S03]  /*5450*/  IMAD.WIDE R120, R2, 0x2, R190 ;  /* 0x0000000202787825 */ /* 0x020fc600078e02be */
[----:B------:R-:W5:Y:S01]  /*5460*/  LDL.64 R190, [R1+0x78] ;  /* 0x0000780001be7983 */ /* 0x000f620000100a00 */
[----:B-1----:R-:W-:-:S03]  /*5470*/  IMAD.WIDE R106, R2, 0x2, R182 ;  /* 0x00000002026a7825 */ /* 0x002fc600078e02b6 */
[----:B------:R0:W4:Y:S04]  /*5480*/  LDG.E.U16 R176, desc[UR18][R120.64] ;  /* 0x0000001278b07981 */ /* 0x000128000c1e1500 */
[----:B------:R-:W5:Y:S04]  /*5490*/  LDL.64 R182, [R1+0x80] ;  /* 0x0000800001b67983 */ /* 0x000f680000100a00 */
[----:B------:R1:W4:Y:S01]  /*54a0*/  LDG.E.U16 R122, desc[UR18][R106.64] ;  /* 0x000000126a7a7981 */ /* 0x000322000c1e1500 */
[----:B0-----:R-:W-:-:S03]  /*54b0*/  IMAD.WIDE R120, R2, 0x2, R214 ;  /* 0x0000000202787825 */ /* 0x001fc600078e02d6 */
[----:B------:R-:W4:Y:S04]  /*54c0*/  LDL.64 R214, [R1+0x48] ;  /* 0x0000480001d67983 */ /* 0x000f280000100a00 */
[----:B------:R3:W4:Y:S01]  /*54d0*/  LDG.E.U16 R119, desc[UR18][R120.64] ;  /* 0x0000001278777981 */ /* 0x000722000c1e1500 */
[----:B-1----:R-:W-:-:S03]  /*54e0*/  IMAD.WIDE R106, R2, 0x2, R204 ;  /* 0x00000002026a7825 */ /* 0x002fc600078e02cc */
[----:B------:R-:W4:Y:S01]  /*54f0*/  LDL.64 R204, [R1+0x58] ;  /* 0x0000580001cc7983 */ /* 0x000f220000100a00 */
[----:B--2---:R-:W-:-:S03]  /*5500*/  IMAD.WIDE R124, R2, 0x2, R186 ;  /* 0x00000002027c7825 */ /* 0x004fc600078e02ba */
[----:B------:R-:W2:Y:S01]  /*5510*/  LDL.64 R186, [R1+0x68] ;  /* 0x0000680001ba7983 */ /* 0x000ea20000100a00 */
[----:B---3--:R-:W-:-:S03]  /*5520*/  IMAD.WIDE R120, R2, 0x2, R184 ;  /* 0x0000000202787825 */ /* 0x008fc600078e02b8 */
[----:B------:R-:W3:Y:S01]  /*5530*/  LDL.64 R184, [R1+0x60] ;  /* 0x0000600001b87983 */ /* 0x000ee20000100a00 */
[----:B------:R-:W-:-:S03]  /*5540*/  IMAD.WIDE R102, R2, 0x2, R188 ;  /* 0x0000000202667825 */ /* 0x000fc600078e02bc */
[----:B------:R-:W3:Y:S04]  /*5550*/  LDL.64 R188, [R1+0x70] ;  /* 0x0000700001bc7983 */ /* 0x000ee80000100a00 */
[----:B------:R0:W3:Y:S01]  /*5560*/  LDG.E.U16 R126, desc[UR18][R124.64] ;  /* 0x000000127c7e7981 */ /* 0x0000e2000c1e1500 */
[----:B------:R-:W-:-:S03]  /*5570*/  IMAD.WIDE R178, R2, 0x2, R178 ;  /* 0x0000000202b27825 */ /* 0x000fc600078e02b2 */
[----:B------:R1:W3:Y:S04]  /*5580*/  LDG.E.U16 R181, desc[UR18][R106.64] ;  /* 0x000000126ab57981 */ /* 0x0002e8000c1e1500 */
[----:B------:R1:W3:Y:S01]  /*5590*/  LDG.E.U16 R192, desc[UR18][R178.64] ;  /* 0x00000012b2c07981 */ /* 0x0002e2000c1e1500 */
[----:B0-----:R-:W-:-:S03]  /*55a0*/  IMAD.WIDE R124, R2, 0x2, R200 ;  /* 0x00000002027c7825 */ /* 0x001fc600078e02c8 */
[----:B------:R-:W3:Y:S01]  /*55b0*/  LDL.64 R200, [R1+0x40] ;  /* 0x0000400001c87983 */ /* 0x000ee20000100a00 */
[----:B-1----:R-:W-:-:S03]  /*55c0*/  IMAD.WIDE R106, R2, 0x2, R196 ;  /* 0x00000002026a7825 */ /* 0x002fc600078e02c4 */
[----:B------:R-:W3:Y:S01]  /*55d0*/  LDL.64 R196, [R1+0x38] ;  /* 0x0000380001c47983 */ /* 0x000ee20000100a00 */
[----:B------:R-:W-:-:S03]  /*55e0*/  IMAD.WIDE R178, R2, 0x2, R194 ;  /* 0x0000000202b27825 */ /* 0x000fc600078e02c2 */
[----:B------:R-:W3:Y:S04]  /*55f0*/  LDL.64 R194, [R1+0x30] ;  /* 0x0000300001c27983 */ /* 0x000ee80000100a00 */
[----:B------:R0:W3:Y:S04]  /*5600*/  LDG.E.U16 R98, desc[UR18][R102.64] ;  /* 0x0000001266627981 */ /* 0x0000e8000c1e1500 */
[----:B------:R-:W3:Y:S04]  /*5610*/  LDG.E.U16 R124, desc[UR18][R124.64] ;  /* 0x000000127c7c7981 */ /* 0x000ee8000c1e1500 */
[----:B------:R-:W3:Y:S01]  /*5620*/  LDG.E.U16 R178, desc[UR18][R178.64] ;  /* 0x00000012b2b27981 */ /* 0x000ee2000c1e1500 */
[----:B0-----:R-:W-:-:S03]  /*5630*/  IMAD.WIDE R102, R2, 0x2, R208 ;  /* 0x0000000202667825 */ /* 0x001fc600078e02d0 */
[----:B------:R-:W3:Y:S04]  /*5640*/  LDL.64 R208, [R1+0x10] ;  /* 0x0000100001d07983 */ /* 0x000ee80000100a00 */
[----:B------:R-:W3:Y:S04]  /*5650*/  LDG.E.U16 R102, desc[UR18][R102.64] ;  /* 0x0000001266667981 */ /* 0x000ee8000c1e1500 */
[----:B------:R-:W3:Y:S04]  /*5660*/  LDG.E.U16 R121, desc[UR18][R120.64] ;  /* 0x0000001278797981 */ /* 0x000ee8000c1e1500 */
[----:B------:R-:W3:Y:S01]  /*5670*/  LDG.E.U16 R106, desc[UR18][R106.64] ;  /* 0x000000126a6a7981 */ /* 0x000ee2000c1e1500 */
[----:B-----5:R-:W-:-:S05]  /*5680*/  IMAD.WIDE R182, R2, 0x2, R182 ;  /* 0x0000000202b67825 */ /* 0x020fca00078e02b6 */
[----:B------:R4:W5:Y:S02]  /*5690*/  LDG.E.U16 R125, desc[UR18][R182.64] ;  /* 0x00000012b67d7981 */ /* 0x000964000c1e1500 */
[C---:B----4-:R-:W-:Y:S02]  /*56a0*/  IMAD.WIDE R182, R2.reuse, 0x2, R204 ;  /* 0x0000000202b67825 */ /* 0x050fe400078e02cc */
[----:B------:R-:W4:Y:S02]  /*56b0*/  LDL.64 R204, [R1+0x8] ;  /* 0x0000080001cc7983 */ /* 0x000f240000100a00 */
[C---:B--2---:R-:W-:Y:S02]  /*56c0*/  IMAD.WIDE R186, R2.reuse, 0x2, R186 ;  /* 0x0000000202ba7825 */ /* 0x044fe400078e02ba */
[----:B------:R-:W2:Y:S02]  /*56d0*/  LDG.E.U16 R120, desc[UR18][R182.64] ;  /* 0x00000012b6787981 */ /* 0x000ea4000c1e1500 */
[----:B---3--:R-:W-:-:S02]  /*56e0*/  IMAD.WIDE R184, R2, 0x2, R184 ;  /* 0x0000000202b87825 */ /* 0x008fc400078e02b8 */
[----:B------:R-:W3:Y:S04]  /*56f0*/  LDG.E.U16 R179, desc[UR18][R186.64] ;  /* 0x00000012bab37981 */ /* 0x000ee8000c1e1500 */
[----:B------:R0:W2:Y:S02]  /*5700*/  LDG.E.U16 R103, desc[UR18][R184.64] ;  /* 0x00000012b8677981 */ /* 0x0000a4000c1e1500 */
[C---:B0-----:R-:W-:Y:S02]  /*5710*/  IMAD.WIDE R184, R2.reuse, 0x2, R214 ;  /* 0x0000000202b87825 */ /* 0x041fe400078e02d6 */
[----:B------:R-:W5:Y:S02]  /*5720*/  LDL.64 R214, [R1] ;  /* 0x0000000001d67983 */ /* 0x000f640000100a00 */
[----:B------:R-:W-:-:S04]  /*5730*/  IMAD.WIDE R190, R2, 0x2, R190 ;  /* 0x0000000202be7825 */ /* 0x000fc800078e02be */
[C---:B------:R-:W-:Y:S01]  /*5740*/  IMAD.WIDE R188, R2.reuse, 0x2, R188 ;  /* 0x0000000202bc7825 */ /* 0x040fe200078e02bc */
[----:B------:R0:W2:Y:S03]  /*5750*/  LDG.E.U16 R111, desc[UR18][R190.64] ;  /* 0x00000012be6f7981 */ /* 0x0000a6000c1e1500 */
[C---:B------:R-:W-:Y:S01]  /*5760*/  IMAD.WIDE R186, R2.reuse, 0x2, R200 ;  /* 0x0000000202ba7825 */ /* 0x040fe200078e02c8 */
[----:B------:R1:W3:Y:S03]  /*5770*/  LDG.E.U16 R107, desc[UR18][R188.64] ;  /* 0x00000012bc6b7981 */ /* 0x0002e6000c1e1500 */
[----:B------:R-:W-:-:S04]  /*5780*/  IMAD.WIDE R182, R2, 0x2, R246 ;  /* 0x0000000202b67825 */ /* 0x000fc800078e02f6 */
[C---:B0-----:R-:W-:Y:S02]  /*5790*/  IMAD.WIDE R190, R2.reuse, 0x2, R194 ;  /* 0x0000000202be7825 */ /* 0x041fe400078e02c2 */
[----:B------:R0:W2:Y:S02]  /*57a0*/  LDG.E.U16 R194, desc[UR18][R182.64] ;  /* 0x00000012b6c27981 */ /* 0x0000a4000c1e1500 */
[C---:B-1----:R-:W-:Y:S02]  /*57b0*/  IMAD.WIDE R188, R2.reuse, 0x2, R196 ;  /* 0x0000000202bc7825 */ /* 0x042fe400078e02c4 */
[----:B------:R1:W2:Y:S04]  /*57c0*/  LDG.E.U16 R196, desc[UR18][R186.64] ;  /* 0x00000012bac47981 */ /* 0x0002a8000c1e1500 */
[----:B------:R-:W2:Y:S01]  /*57d0*/  LDG.E.U16 R200, desc[UR18][R190.64] ;  /* 0x00000012bec87981 */ /* 0x000ea2000c1e1500 */
[----:B0-----:R-:W-:-:S03]  /*57e0*/  IMAD.WIDE R182, R2, 0x2, R228 ;  /* 0x0000000202b67825 */ /* 0x001fc600078e02e4 */
[----:B------:R0:W2:Y:S01]  /*57f0*/  LDG.E.U16 R195, desc[UR18][R184.64] ;  /* 0x00000012b8c37981 */ /* 0x0000a2000c1e1500 */
[----:B-1----:R-:W-:-:S03]  /*5800*/  IMAD.WIDE R186, R2, 0x2, R220 ;  /* 0x0000000202ba7825 */ /* 0x002fc600078e02dc */
[----:B------:R-:W2:Y:S04]  /*5810*/  LDG.E.U16 R201, desc[UR18][R182.64] ;  /* 0x00000012b6c97981 */ /* 0x000ea8000c1e1500 */
[----:B------:R1:W2:Y:S01]  /*5820*/  LDG.E.U16 R197, desc[UR18][R188.64] ;  /* 0x00000012bcc57981 */ /* 0x0002a2000c1e1500 */
[----:B0-----:R-:W-:-:S04]  /*5830*/  IMAD.WIDE R184, R2, 0x2, R224 ;  /* 0x0000000202b87825 */ /* 0x001fc800078e02e0 */
[----:B-1----:R-:W-:-:S05]  /*5840*/  IMAD.WIDE R188, R2, 0x2, R208 ;  /* 0x0000000202bc7825 */ /* 0x002fca00078e02d0 */
[----:B------:R0:W2:Y:S02]  /*5850*/  LDG.E.U16 R208, desc[UR18][R188.64] ;  /* 0x00000012bcd07981 */ /* 0x0000a4000c1e1500 */
[----:B0-----:R-:W-:-:S06]  /*5860*/  IMAD.WIDE R188, R2, 0x2, R230 ;  /* 0x0000000202bc7825 */ /* 0x001fcc00078e02e6 */
[----:B------:R-:W2:Y:S01]  /*5870*/  LDG.E.U16 R188, desc[UR18][R188.64] ;  /* 0x00000012bcbc7981 */ /* 0x000ea2000c1e1500 */
[----:B----4-:R-:W-:-:S03]  /*5880*/  IMAD.WIDE R190, R2, 0x2, R204 ;  /* 0x0000000202be7825 */ /* 0x010fc600078e02cc */
[----:B------:R0:W4:Y:S04]  /*5890*/  LDG.E.U16 R205, desc[UR18][R186.64] ;  /* 0x00000012bacd7981 */ /* 0x000128000c1e1500 */
[----:B------:R1:W4:Y:S04]  /*58a0*/  LDG.E.U16 R204, desc[UR18][R184.64] ;  /* 0x00000012b8cc7981 */ /* 0x000328000c1e1500 */
[----:B------:R-:W4:Y:S01]  /*58b0*/  LDG.E.U16 R190, desc[UR18][R190.64] ;  /* 0x00000012bebe7981 */ /* 0x000f22000c1e1500 */
[----:B0-----:R-:W-:-:S04]  /*58c0*/  IMAD.WIDE R186, R2, 0x2, R242 ;  /* 0x0000000202ba7825 */ /* 0x001fc800078e02f2 */
[C---:B-----5:R-:W-:Y:S02]  /*58d0*/  IMAD.WIDE R182, R2.reuse, 0x2, R214 ;  /* 0x0000000202b67825 */ /* 0x060fe400078e02d6 */
[----:B------:R0:W5:Y:S02]  /*58e0*/  LDG.E.U16 R214, desc[UR18][R186.64] ;  /* 0x00000012bad67981 */ /* 0x000164000c1e1500 */
[C---:B-1----:R-:W-:Y:S02]  /*58f0*/  IMAD.WIDE R184, R2.reuse, 0x2, R244 ;  /* 0x0000000202b87825 */ /* 0x042fe400078e02f4 */
[----:B------:R-:W4:Y:S04]  /*5900*/  LDG.E.U16 R191, desc[UR18][R182.64] ;  /* 0x00000012b6bf7981 */ /* 0x000f28000c1e1500 */
[----:B------:R-:W4:Y:S01]  /*5910*/  LDG.E.U16 R209, desc[UR18][R184.64] ;  /* 0x00000012b8d17981 */ /* 0x000f22000c1e1500 */
[----:B0-----:R-:W-:-:S05]  /*5920*/  IMAD.WIDE R186, R2, 0x2, R218 ;  /* 0x0000000202ba7825 */ /* 0x001fca00078e02da */
[----:B------:R0:W4:Y:S02]  /*5930*/  LDG.E.U16 R220, desc[UR18][R186.64] ;  /* 0x00000012badc7981 */ /* 0x000124000c1e1500 */
[----:B0-----:R-:W-:-:S05]  /*5940*/  IMAD.WIDE R186, R2, 0x2, R210 ;  /* 0x0000000202ba7825 */ /* 0x001fca00078e02d2 */
[----:B------:R0:W4:Y:S01]  /*5950*/  LDG.E.U16 R225, desc[UR18][R186.64] ;  /* 0x00000012bae17981 */ /* 0x000122000c1e1500 */
[----:B------:R-:W-:-:S04]  /*5960*/  IMAD.WIDE R182, R2, 0x2, R226 ;  /* 0x0000000202b67825 */ /* 0x000fc800078e02e2 */
[C---:B------:R-:W-:Y:S01]  /*5970*/  IMAD.WIDE R184, R2.reuse, 0x2, R222 ;  /* 0x0000000202b87825 */ /* 0x040fe200078e02de */
[----:B------:R1:W4:Y:S03]  /*5980*/  LDG.E.U16 R189, desc[UR18][R182.64] ;  /* 0x00000012b6bd7981 */ /* 0x000326000c1e1500 */
[C---:B0-----:R-:W-:Y:S01]  /*5990*/  IMAD.WIDE R186, R2.reuse, 0x2, R170 ;  /* 0x0000000202ba7825 */ /* 0x041fe200078e02aa */
[----:B------:R0:W4:Y:S04]  /*59a0*/  LDG.E.U16 R215, desc[UR18][R184.64] ;  /* 0x00000012b8d77981 */ /* 0x000128000c1e1500 */
[----:B------:R3:W4:Y:S01]  /*59b0*/  LDG.E.U16 R232, desc[UR18][R186.64] ;  /* 0x00000012bae87981 */ /* 0x000722000c1e1500 */
[----:B-1----:R-:W-:-:S04]  /*59c0*/  IMAD.WIDE R182, R2, 0x2, R216 ;  /* 0x0000000202b67825 */ /* 0x002fc800078e02d8 */
[C---:B0-----:R-:W-:Y:S01]  /*59d0*/  IMAD.WIDE R184, R2.reuse, 0x2, R212 ;  /* 0x0000000202b87825 */ /* 0x041fe200078e02d4 */
[----:B------:R0:W4:Y:S03]  /*59e0*/  LDG.E.U16 R221, desc[UR18][R182.64] ;  /* 0x00000012b6dd7981 */ /* 0x000126000c1e1500 */
[C---:B---3--:R-:W-:Y:S01]  /*59f0*/  IMAD.WIDE R186, R2.reuse, 0x2, R154 ;  /* 0x0000000202ba7825 */ /* 0x048fe200078e029a */
[----:B------:R1:W3:Y:S04]  /*5a00*/  LDG.E.U16 R224, desc[UR18][R184.64] ;  /* 0x00000012b8e07981 */ /* 0x0002e8000c1e1500 */
[----:B------:R2:W3:Y:S01]  /*5a10*/  LDG.E.U16 R238, desc[UR18][R186.64] ;  /* 0x00000012baee7981 */ /* 0x0004e2000c1e1500 */
[----:B0-----:R-:W-:-:S04]  /*5a20*/  IMAD.WIDE R182, R2, 0x2, R206 ;  /* 0x0000000202b67825 */ /* 0x001fc800078e02ce */
[C---:B-1----:R-:W-:Y:S01]  /*5a30*/  IMAD.WIDE R184, R2.reuse, 0x2, R202 ;  /* 0x0000000202b87825 */ /* 0x042fe200078e02ca */
[----:B------:R0:W3:Y:S03]  /*5a40*/  LDG.E.U16 R228, desc[UR18][R182.64] ;  /* 0x00000012b6e47981 */ /* 0x0000e6000c1e1500 */
[C---:B--2---:R-:W-:Y:S01]  /*5a50*/  IMAD.WIDE R186, R2.reuse, 0x2, R160 ;  /* 0x0000000202ba7825 */ /* 0x044fe200078e02a0 */
[----:B------:R1:W2:Y:S05]  /*5a60*/  LDG.E.U16 R229, desc[UR18][R184.64] ;  /* 0x00000012b8e57981 */ /* 0x0002aa000c1e1500 */
[----:B------:R1:W2:Y:S01]  /*5a70*/  LDG.E.U16 R186, desc[UR18][R186.64] ;  /* 0x00000012baba7981 */ /* 0x0002a2000c1e1500 */
[----:B0-----:R-:W-:-:S04]  /*5a80*/  IMAD.WIDE R182, R2, 0x2, R198 ;  /* 0x0000000202b67825 */ /* 0x001fc800078e02c6 */
[----:B-1----:R-:W-:Y:S01]  /*5a90*/  IMAD.WIDE R184, R2, 0x2, R162 ;  /* 0x0000000202b87825 */ /* 0x002fe200078e02a2 */
[----:B------:R0:W2:Y:S01]  /*5aa0*/  LDG.E.U16 R234, desc[UR18][R182.64] ;  /* 0x00000012b6ea7981 */ /* 0x0000a2000c1e1500 */
[----:B------:R-:W-:-:S03]  /*5ab0*/  FMNMX R187, R13, R12, !PT ;  /* 0x0000000c0dbb7209 */ /* 0x000fc60007800000 */
[----:B------:R1:W2:Y:S01]  /*5ac0*/  LDG.E.U16 R236, desc[UR18][R184.64] ;  /* 0x00000012b8ec7981 */ /* 0x0002a2000c1e1500 */
[----:B------:R-:W-:Y:S01]  /*5ad0*/  FMNMX R187, R14, R187, !PT ;  /* 0x000000bb0ebb7209 */ /* 0x000fe20007800000 */
[----:B0-----:R-:W-:-:S03]  /*5ae0*/  IMAD.WIDE R182, R2, 0x2, R172 ;  /* 0x0000000202b67825 */ /* 0x001fc600078e02ac */
[----:B------:R-:W-:Y:S01]  /*5af0*/  FMNMX R187, R18, R187, !PT ;  /* 0x000000bb12bb7209 */ /* 0x000fe20007800000 */
[----:B-1----:R-:W-:-:S03]  /*5b00*/  IMAD.WIDE R184, R2, 0x2, R168 ;  /* 0x0000000202b87825 */ /* 0x002fc600078e02a8 */
[----:B------:R-:W-:Y:S01]  /*5b10*/  FMNMX R187, R21, R187, !PT ;  /* 0x000000bb15bb7209 */ /* 0x000fe20007800000 */
[----:B------:R0:W2:Y:S03]  /*5b20*/  LDG.E.U16 R240, desc[UR18][R182.64] ;  /* 0x00000012b6f07981 */ /* 0x0000a6000c1e1500 */
[----:B------:R-:W-:Y:S01]  /*5b30*/  FMNMX R246, R22, R187, !PT ;  /* 0x000000bb16f67209 */ /* 0x000fe20007800000 */
[----:B------:R-:W2:Y:S01]  /*5b40*/  LDG.E.U16 R184, desc[UR18][R184.64] ;  /* 0x00000012b8b87981 */ /* 0x000ea2000c1e1500 */
[----:B0-----:R-:W-:Y:S02]  /*5b50*/  IMAD.WIDE R182, R2, 0x2, R152 ;  /* 0x0000000202b67825 */ /* 0x001fe400078e0298 */
[----:B------:R-:W-:-:S03]  /*5b60*/  FMNMX R246, R88, R246, !PT ;  /* 0x000000f658f67209 */ /* 0x000fc60007800000 */
[----:B------:R0:W2:Y:S01]  /*5b70*/  LDG.E.U16 R185, desc[UR18][R182.64] ;  /* 0x00000012b6b97981 */ /* 0x0000a2000c1e1500 */
[----:B------:R-:W-:Y:S01]  /*5b80*/  FMNMX R247, R23, R246, !PT ;  /* 0x000000f617f77209 */ /* 0x000fe20007800000 */
[----:B0-----:R-:W-:-:S03]  /*5b90*/  IMAD.WIDE R182, R2, 0x2, R166 ;  /* 0x0000000202b67825 */ /* 0x001fc600078e02a6 */
[----:B------:R-:W-:Y:S02]  /*5ba0*/  FMNMX R247, R89, R247, !PT ;  /* 0x000000f759f77209 */ /* 0x000fe40007800000 */
[----:B------:R0:W2:Y:S02]  /*5bb0*/  LDG.E.U16 R187, desc[UR18][R182.64] ;  /* 0x00000012b6bb7981 */ /* 0x0000a4000c1e1500 */
[----:B------:R-:W-:Y:S01]  /*5bc0*/  FMNMX R248, R92, R247, !PT ;  /* 0x000000f75cf87209 */ /* 0x000fe20007800000 */
[----:B0-----:R-:W-:-:S03]  /*5bd0*/  IMAD.WIDE R182, R2, 0x2, R158 ;  /* 0x0000000202b67825 */ /* 0x001fc600078e029e */
[----:B------:R-:W-:Y:S02]  /*5be0*/  FMNMX R248, R91, R248, !PT ;  /* 0x000000f85bf87209 */ /* 0x000fe40007800000 */
[----:B------:R0:W2:Y:S02]  /*5bf0*/  LDG.E.U16 R246, desc[UR18][R182.64] ;  /* 0x00000012b6f67981 */ /* 0x0000a4000c1e1500 */
[----:B------:R-:W-:Y:S01]  /*5c00*/  FMNMX R249, R90, R248, !PT ;  /* 0x000000f85af97209 */ /* 0x000fe20007800000 */
[----:B0-----:R-:W-:-:S05]  /*5c10*/  IMAD.WIDE R182, R2, 0x2, R150 ;  /* 0x0000000202b67825 */ /* 0x001fca00078e0296 */
[----:B------:R0:W2:Y:S01]  /*5c20*/  LDG.E.U16 R247, desc[UR18][R182.64] ;  /* 0x00000012b6f77981 */ /* 0x0000a2000c1e1500 */
[----:B------:R-:W-:Y:S01]  /*5c30*/  FMNMX R249, R93, R249, !PT ;  /* 0x000000f95df97209 */ /* 0x000fe20007800000 */
[----:B0-----:R-:W-:-:S05]  /*5c40*/  IMAD.WIDE R182, R2, 0x2, R164 ;  /* 0x0000000202b67825 */ /* 0x001fca00078e02a4 */
[----:B------:R0:W2:Y:S01]  /*5c50*/  LDG.E.U16 R248, desc[UR18][R182.64] ;  /* 0x00000012b6f87981 */ /* 0x0000a2000c1e1500 */
[----:B------:R-:W-:Y:S01]  /*5c60*/  FMNMX R250, R95, R249, !PT ;  /* 0x000000f95ffa7209 */ /* 0x000fe20007800000 */
[----:B0-----:R-:W-:-:S05]  /*5c70*/  IMAD.WIDE R182, R2, 0x2, R156 ;  /* 0x0000000202b67825 */ /* 0x001fca00078e029c */
[----:B------:R0:W2:Y:S02]  /*5c80*/  LDG.E.U16 R249, desc[UR18][R182.64] ;  /* 0x00000012b6f97981 */ /* 0x0000a4000c1e1500 */
[----:B0-----:R-:W-:-:S06]  /*5c90*/  IMAD.WIDE R182, R2, 0x2, R148 ;  /* 0x0000000202b67825 */ /* 0x001fcc00078e0294 */
[----:B------:R0:W2:Y:S01]  /*5ca0*/  LDG.E.U16 R182, desc[UR18][R182.64] ;  /* 0x00000012b6b67981 */ /* 0x0000a2000c1e1500 */
[----:B------:R-:W-:Y:S02]  /*5cb0*/  FMNMX R250, R94, R250, !PT ;  /* 0x000000fa5efa7209 */ /* 0x000fe40007800000 */
[----:B------:R-:W-:Y:S01]  /*5cc0*/  ISETP.GT.U32.AND.EX P1, PT, R235, RZ, PT, P1 ;  /* 0x000000ffeb00720c */ /* 0x000fe20003f24110 */
[----:B------:R-:W-:Y:S01]  /*5cd0*/  FMUL R100, R100, UR6 ;  /* 0x0000000664647c20 */ /* 0x000fe20008400000 */
[----:B------:R-:W-:Y:S01]  /*5ce0*/  FMNMX R250, R114, R250, !PT ;  /* 0x000000fa72fa7209 */ /* 0x000fe20007800000 */
[----:B------:R-:W-:Y:S06]  /*5cf0*/  BAR.SYNC.DEFER_BLOCKING 0x0 ;  /* 0x0000000000007b1d */ /* 0x000fec0000010000 */
[----:B0-----:R-:W0:Y:S01]  /*5d00*/  SHFL.BFLY PT, R183, R250, 0x2, 0x1f ;  /* 0x0c401f00fab77f89 */ /* 0x001e2200000e0000 */
[----:B------:R-:W-:-:S02]  /*5d10*/  FSEL R100, R100, -INF , !P1 ;  /* 0xff80000064647808 */ /* 0x000fc40004800000 */
[----:B------:R-:W-:Y:S01]  /*5d20*/  ISETP.GT.U32.AND P1, PT, R237, R6, PT ;  /* 0x00000006ed00720c */ /* 0x000fe20003f24070 */
[----:B------:R-:W-:Y:S01]  /*5d30*/  FMUL R101, R101, UR6 ;  /* 0x0000000665657c20 */ /* 0x000fe20008400000 */
[----:B------:R-:W-:Y:S01]  /*5d40*/  FMUL R104, R104, UR6 ;  /* 0x0000000668687c20 */ /* 0x000fe20008400000 */
[----:B0-----:R-:W-:-:S05]  /*5d50*/  FMNMX R183, R250, R183, !PT ;  /* 0x000000b7fab77209 */ /* 0x001fca0007800000 */
[----:B------:R-:W0:Y:S01]  /*5d60*/  SHFL.BFLY PT, R235, R183, 0x1, 0x1f ;  /* 0x0c201f00b7eb7f89 */ /* 0x000e2200000e0000 */
[----:B------:R-:W-:Y:S02]  /*5d70*/  ISETP.GT.U32.AND.EX P2, PT, R233, RZ, PT, P2 ;  /* 0x000000ffe900720c */ /* 0x000fe40003f44120 */
[----:B------:R-:W-:Y:S02]  /*5d80*/  ISETP.GT.U32.AND.EX P1, PT, R10, RZ, PT, P1 ;  /* 0x000000ff0a00720c */ /* 0x000fe40003f24110 */
[----:B------:R-:W-:Y:S02]  /*5d90*/  FSEL R101, R101, -INF , !P2 ;  /* 0xff80000065657808 */ /* 0x000fe40005000000 */
[----:B------:R-:W-:Y:S02]  /*5da0*/  FSEL R104, R104, -INF , !P1 ;  /* 0xff80000068687808 */ /* 0x000fe40004800000 */
[-C--:B------:R-:W-:Y:S02]  /*5db0*/  ISETP.GT.U32.AND P2, PT, R241, R6.reuse, PT ;  /* 0x00000006f100720c */ /* 0x080fe40003f44070 */
[----:B------:R-:W-:-:S02]  /*5dc0*/  ISETP.GT.U32.AND P1, PT, R239, R6, PT ;  /* 0x00000006ef00720c */ /* 0x000fc40003f24070 */
[C---:B------:R-:W-:Y:S02]  /*5dd0*/  ISETP.GT.U32.AND.EX P3, PT, R10.reuse, RZ, PT, P3 ;  /* 0x000000ff0a00720c */ /* 0x040fe40003f64130 */
[C---:B------:R-:W-:Y:S02]  /*5de0*/  ISETP.GT.U32.AND.EX P4, PT, R10.reuse, RZ, PT, P4 ;  /* 0x000000ff0a00720c */ /* 0x040fe40003f84140 */
[C---:B------:R-:W-:Y:S02]  /*5df0*/  ISETP.GT.U32.AND.EX P5, PT, R10.reuse, RZ, PT, P5 ;  /* 0x000000ff0a00720c */ /* 0x040fe40003fa4150 */
[C---:B------:R-:W-:Y:S02]  /*5e00*/  ISETP.GT.U32.AND.EX P6, PT, R10.reuse, RZ, PT, P6 ;  /* 0x000000ff0a00720c */ /* 0x040fe40003fc4160 */
[C---:B------:R-:W-:Y:S02]  /*5e10*/  ISETP.GT.U32.AND.EX P0, PT, R10.reuse, RZ, PT, P0 ;  /* 0x000000ff0a00720c */ /* 0x040fe40003f04100 */
[----:B------:R-:W-:-:S02]  /*5e20*/  ISETP.GT.U32.AND.EX P2, PT, R10, RZ, PT, P2 ;  /* 0x000000ff0a00720c */ /* 0x000fc40003f44120 */
[----:B------:R-:W-:Y:S02]  /*5e30*/  ISETP.GT.U32.AND.EX P1, PT, R10, RZ, PT, P1 ;  /* 0x000000ff0a00720c */ /* 0x000fe40003f24110 */
[----:B0-----:R-:W-:Y:S02]  /*5e40*/  FMNMX R10, R183, R235, !PT ;  /* 0x000000ebb70a7209 */ /* 0x001fe40007800000 */
[----:B------:R-:W-:Y:S01]  /*5e50*/  FMNMX R183, R17, R11, !PT ;  /* 0x0000000b11b77209 */ /* 0x000fe20007800000 */
[----:B------:R0:W-:Y:S03]  /*5e60*/  STS.U16 [R0+UR16+0x4000], R97 ;  /* 0x0040006100007988 */ /* 0x0001e60008000410 */
[----:B------:R-:W-:-:S04]  /*5e70*/  FMNMX R183, R16, R183, !PT ;  /* 0x000000b710b77209 */ /* 0x000fc80007800000 */
[----:B0-----:R-:W-:Y:S01]  /*5e80*/  FMNMX R97, R15, R183, !PT ;  /* 0x000000b70f617209 */ /* 0x001fe20007800000 */
[----:B------:R-:W-:-:S03]  /*5e90*/  FMUL R183, R105, UR6 ;  /* 0x0000000669b77c20 */ /* 0x000fc60008400000 */
[----:B------:R-:W-:Y:S02]  /*5ea0*/  FMNMX R97, R20, R97, !PT ;  /* 0x0000006114617209 */ /* 0x000fe40007800000 */
[----:B------:R-:W-:Y:S02]  /*5eb0*/  FMNMX R10, R10, R3, !PT ;  /* 0x000000030a0a7209 */ /* 0x000fe40007800000 */
[----:B------:R-:W-:-:S04]  /*5ec0*/  FMNMX R105, R19, R97, !PT ;  /* 0x0000006113697209 */ /* 0x000fc80007800000 */
[----:B------:R-:W-:Y:S01]  /*5ed0*/  FMNMX R105, R100, R105, !PT ;  /* 0x0000006964697209 */ /* 0x000fe20007800000 */
[--C-:B------:R-:W-:Y:S01]  /*5ee0*/  FADD R13, R13, -R10.reuse ;  /* 0x8000000a0d0d7221 */ /* 0x100fe20000000000 */
[----:B------:R-:W-:Y:S02]  /*5ef0*/  FMUL R97, R108, UR6 ;  /* 0x000000066c617c20 */ /* 0x000fe40008400000 */
[----:B------:R-:W-:Y:S01]  /*5f00*/  FMNMX R105, R101, R105, !PT ;  /* 0x0000006965697209 */ /* 0x000fe20007800000 */
[----:B------:R-:W-:Y:S01]  /*5f10*/  FMUL R108, R13, 1.4426950216293334961 ;  /* 0x3fb8aa3b0d6c7820 */ /* 0x000fe20000400000 */
[----:B------:R-:W-:Y:S02]  /*5f20*/  FSEL R183, R183, -INF , !P1 ;  /* 0xff800000b7b77808 */ /* 0x000fe40004800000 */
[----:B------:R-:W-:Y:S01]  /*5f30*/  FMNMX R105, R104, R105, !PT ;  /* 0x0000006968697209 */ /* 0x000fe20007800000 */
[----:B------:R-:W-:Y:S01]  /*5f40*/  FADD R13, R12, -R10 ;  /* 0x8000000a0c0d7221 */ /* 0x000fe20000000000 */
[----:B------:R-:W-:Y:S01]  /*5f50*/  FMUL R233, R109, UR6 ;  /* 0x000000066de97c20 */ /* 0x000fe20008400000 */
[----:B------:R0:W-:Y:S01]  /*5f60*/  MUFU.EX2 R12, R108 ;  /* 0x0000006c000c7308 */ /* 0x0001e20000000800 */
[----:B------:R-:W-:Y:S01]  /*5f70*/  FSEL R97, R97, -INF , !P2 ;  /* 0xff80000061617808 */ /* 0x000fe20005000000 */
[----:B------:R-:W-:-:S02]  /*5f80*/  FMUL R112, R112, UR6 ;  /* 0x0000000670707c20 */ /* 0x000fc40008400000 */
[----:B------:R-:W-:Y:S02]  /*5f90*/  FSEL R233, R233, -INF , !P0 ;  /* 0xff800000e9e97808 */ /* 0x000fe40004000000 */
[----:B0-----:R-:W-:Y:S01]  /*5fa0*/  FMNMX R108, R183, R105, !PT ;  /* 0x00000069b76c7209 */ /* 0x001fe20007800000 */
[----:B------:R-:W-:-:S03]  /*5fb0*/  FMUL R235, R113, UR6 ;  /* 0x0000000671eb7c20 */ /* 0x000fc60008400000 */
[----:B------:R-:W-:Y:S01]  /*5fc0*/  FMNMX R108, R97, R108, !PT ;  /* 0x0000006c616c7209 */ /* 0x000fe20007800000 */
[----:B------:R-:W-:Y:S01]  /*5fd0*/  FMUL R105, R116, UR6 ;  /* 0x0000000674697c20 */ /* 0x000fe20008400000 */
[----:B------:R-:W-:Y:S02]  /*5fe0*/  FSEL R116, R112, -INF , !P6 ;  /* 0xff80000070747808 */ /* 0x000fe40007000000 */
[----:B------:R-:W-:Y:S02]  /*5ff0*/  FMNMX R108, R233, R108, !PT ;  /* 0x0000006ce96c7209 */ /* 0x000fe40007800000 */
[----:B------:R-:W-:Y:S02]  /*6000*/  FSEL R235, R235, -INF , !P5 ;  /* 0xff800000ebeb7808 */ /* 0x000fe40006800000 */
[----:B------:R-:W-:Y:S01]  /*6010*/  FMNMX R108, R116, R108, !PT ;  /* 0x0000006c746c7209 */ /* 0x000fe20007800000 */
[----:B------:R-:W-:Y:S01]  /*6020*/  FMUL R237, R117, UR6 ;  /* 0x0000000675ed7c20 */ /* 0x000fe20008400000 */
[----:B------:R-:W-:-:S02]  /*6030*/  FSEL R117, R105, -INF , !P4 ;  /* 0xff80000069757808 */ /* 0x000fc40006000000 */
[----:B------:R-:W-:Y:S02]  /*6040*/  FMNMX R108, R235, R108, !PT ;  /* 0x0000006ceb6c7209 */ /* 0x000fe40007800000 */
[----:B------:R-:W-:Y:S02]  /*6050*/  FSEL R237, R237, -INF , !P3 ;  /* 0xff800000eded7808 */ /* 0x000fe40005800000 */
[----:B------:R-:W-:-:S04]  /*6060*/  FMNMX R108, R117, R108, !PT ;  /* 0x0000006c756c7209 */ /* 0x000fc80007800000 */
[----:B------:R-:W-:Y:S01]  /*6070*/  FMNMX R112, R237, R108, !PT ;  /* 0x0000006ced707209 */ /* 0x000fe20007800000 */
[----:B------:R-:W-:-:S04]  /*6080*/  FADD R105, R88, -R10 ;  /* 0x8000000a58697221 */ /* 0x000fc80000000000 */
[----:B------:R-:W0:Y:S01]  /*6090*/  SHFL.BFLY PT, R88, R112, 0x2, 0x1f ;  /* 0x0c401f0070587f89 */ /* 0x000e2200000e0000 */
[--C-:B------:R-:W-:Y:S01]  /*60a0*/  FADD R89, R89, -R10.reuse ;  /* 0x8000000a59597221 */ /* 0x100fe20000000000 */
[----:B------:R-:W-:Y:S01]  /*60b0*/  FMUL R105, R105, 1.4426950216293334961 ;  /* 0x3fb8aa3b69697820 */ /* 0x000fe20000400000 */
[----:B------:R-:W-:Y:S02]  /*60c0*/  FADD R108, R23, -R10 ;  /* 0x8000000a176c7221 */ /* 0x000fe40000000000 */
[----:B------:R-:W-:Y:S01]  /*60d0*/  FMUL R89, R89, 1.4426950216293334961 ;  /* 0x3fb8aa3b59597820 */ /* 0x000fe20000400000 */
[----:B------:R1:W-:Y:S02]  /*60e0*/  MUFU.EX2 R23, R105 ;  /* 0x0000006900177308 */ /* 0x0003e40000000800 */
[----:B-1----:R-:W-:-:S06]  /*60f0*/  FMUL R105, R108, 1.4426950216293334961 ;  /* 0x3fb8aa3b6c697820 */ /* 0x002fcc0000400000 */
[----:B------:R1:W-:Y:S01]  /*6100*/  MUFU.EX2 R108, R89 ;  /* 0x00000059006c7308 */ /* 0x0003e20000000800 */
[----:B0-----:R-:W-:-:S05]  /*6110*/  FMNMX R88, R112, R88, !PT ;  /* 0x0000005870587209 */ /* 0x001fca0007800000 */
[----:B-1----:R-:W0:Y:S02]  /*6120*/  SHFL.BFLY PT, R89, R88, 0x1, 0x1f ;  /* 0x0c201f0058597f89 */ /* 0x002e2400000e0000 */
[----:B0-----:R-:W-:Y:S01]  /*6130*/  FMNMX R89, R88, R89, !PT ;  /* 0x0000005958597209 */ /* 0x001fe20007800000 */
[----:B------:R-:W-:-:S03]  /*6140*/  FADD R88, -R10, R3 ;  /* 0x000000030a587221 */ /* 0x000fc60000000100 */
[----:B------:R-:W-:Y:S01]  /*6150*/  FMNMX R3, R89, R9, !PT ;  /* 0x0000000959037209 */ /* 0x000fe20007800000 */
[----:B------:R-:W-:-:S04]  /*6160*/  FMUL R88, R88, 1.4426950216293334961 ;  /* 0x3fb8aa3b58587820 */ /* 0x000fc80000400000 */
[--C-:B------:R-:W-:Y:S02]  /*6170*/  FADD R89, R17, -R3.reuse ;  /* 0x8000000311597221 */ /* 0x100fe40000000000 */
[----:B------:R0:W1:Y:S02]  /*6180*/  MUFU.EX2 R17, R88 ;  /* 0x0000005800117308 */ /* 0x0000640000000800 */
[----:B------:R-:W-:Y:S01]  /*6190*/  FMUL R89, R89, 1.4426950216293334961 ;  /* 0x3fb8aa3b59597820 */ /* 0x000fe20000400000 */
[----:B0-----:R-:W-:-:S05]  /*61a0*/  FADD R88, R11, -R3 ;  /* 0x800000030b587221 */ /* 0x001fca0000000000 */
[----:B------:R0:W-:Y:S01]  /*61b0*/  MUFU.EX2 R11, R89 ;  /* 0x00000059000b7308 */ /* 0x0001e20000000800 */
[----:B------:R-:W-:Y:S01]  /*61c0*/  FMUL R88, R88, 1.4426950216293334961 ;  /* 0x3fb8aa3b58587820 */ /* 0x000fe20000400000 */
[----:B0-----:R-:W-:-:S06]  /*61d0*/  FADD R89, R16, -R3 ;  /* 0x8000000310597221 */ /* 0x001fcc0000000000 */
[----:B------:R0:W-:Y:S01]  /*61e0*/  MUFU.EX2 R16, R88 ;  /* 0x0000005800107308 */ /* 0x0001e20000000800 */
[----:B------:R-:W-:Y:S01]  /*61f0*/  FMUL R89, R89, 1.4426950216293334961 ;  /* 0x3fb8aa3b59597820 */ /* 0x000fe20000400000 */
[----:B------:R-:W-:Y:S01]  /*6200*/  LOP3.LUT R250, R0, 0x20, RZ, 0x3c, !PT ;  /* 0x0000002000fa7812 */ /* 0x000fe200078e3cff */
[----:B0-----:R-:W-:-:S05]  /*6210*/  FADD R88, R15, -R3 ;  /* 0x800000030f587221 */ /* 0x001fca0000000000 */
[----:B------:R0:W-:Y:S01]  /*6220*/  MUFU.EX2 R15, R89 ;  /* 0x00000059000f7308 */ /* 0x0001e20000000800 */
[----:B------:R-:W-:Y:S01]  /*6230*/  FMUL R88, R88, 1.4426950216293334961 ;  /* 0x3fb8aa3b58587820 */ /* 0x000fe20000400000 */
[----:B------:R-:W-:Y:S04]  /*6240*/  STS.U16 [R0+UR16+0x4400], R115 ;  /* 0x0044007300007988 */ /* 0x000fe80008000410 */
[----:B------:R1:W-:Y:S01]  /*6250*/  STS.U16 [R0+UR16+0x4800], R118 ;  /* 0x0048007600007988 */ /* 0x0003e20008000410 */
[--C-:B0-----:R-:W-:Y:S02]  /*6260*/  FADD R89, R20, -R3.reuse ;  /* 0x8000000314597221 */ /* 0x101fe40000000000 */
[----:B------:R0:W-:Y:S01]  /*6270*/  MUFU.EX2 R20, R88 ;  /* 0x0000005800147308 */ /* 0x0001e20000000800 */
[----:B------:R-:W-:Y:S04]  /*6280*/  STS.U16 [R0+UR16+0x4c00], R98 ;  /* 0x004c006200007988 */ /* 0x000fe80008000410 */
[----:B------:R-:W-:Y:S04]  /*6290*/  STS.U16 [R0+UR16+0x5000], R102 ;  /* 0x0050006600007988 */ /* 0x000fe80008000410 */
[----:B------:R-:W-:Y:S01]  /*62a0*/  STS.U16 [R0+UR16+0x5400], R106 ;  /* 0x0054006a00007988 */ /* 0x000fe20008000410 */
[----:B0-----:R-:W-:-:S03]  /*62b0*/  FADD R88, R19, -R3 ;  /* 0x8000000313587221 */ /* 0x001fc60000000000 */
[----:B------:R-:W-:Y:S04]  /*62c0*/  STS.U16 [R0+UR16+0x5800], R107 ;  /* 0x0058006b00007988 */ /* 0x000fe80008000410 */
[----:B------:R-:W-:Y:S04]  /*62d0*/  STS.U16 [R0+UR16+0x5c00], R194 ;  /* 0x005c00c200007988 */ /* 0x000fe80008000410 */
[----:B------:R-:W-:Y:S04]  /*62e0*/  STS.U16 [R0+UR16+0x6000], R200 ;  /* 0x006000c800007988 */ /* 0x000fe80008000410 */
[----:B------:R-:W-:Y:S04]  /*62f0*/  STS.U16 [R0+UR16+0x6400], R208 ;  /* 0x006400d000007988 */ /* 0x000fe80008000410 */
[----:B-----5:R-:W-:Y:S04]  /*6300*/  STS.U16 [R0+UR16+0x6800], R214 ;  /* 0x006800d600007988 */ /* 0x020fe80008000410 */
[----:B----4-:R-:W-:Y:S04]  /*6310*/  STS.U16 [R0+UR16+0x6c00], R220 ;  /* 0x006c00dc00007988 */ /* 0x010fe80008000410 */
[----:B---3--:R-:W-:Y:S04]  /*6320*/  STS.U16 [R0+UR16+0x7000], R228 ;  /* 0x007000e400007988 */ /* 0x008fe80008000410 */
[----:B------:R-:W-:Y:S04]  /*6330*/  STS.U16 [R0+UR16+0x7400], R232 ;  /* 0x007400e800007988 */ /* 0x000fe80008000410 */
[----:B--2---:R-:W-:Y:S04]  /*6340*/  STS.U16 [R0+UR16+0x7800], R236 ;  /* 0x007800ec00007988 */ /* 0x004fe80008000410 */
[----:B------:R-:W-:Y:S01]  /*6350*/  STS.U16 [R0+UR16+0x7c00], R238 ;  /* 0x007c00ee00007988 */ /* 0x000fe20008000410 */
[----:B------:R-:W-:-:S03]  /*6360*/  FMUL R88, R88, 1.4426950216293334961 ;  /* 0x3fb8aa3b58587820 */ /* 0x000fc60000400000 */
[----:B------:R-:W-:Y:S04]  /*6370*/  STS.U16 [R250+UR16+0x4100], R180 ;  /* 0x004100b4fa007988 */ /* 0x000fe80008000410 */
[----:B------:R-:W-:Y:S04]  /*6380*/  STS.U16 [R250+UR16+0x4500], R193 ;  /* 0x004500c1fa007988 */ /* 0x000fe80008000410 */
[----:B------:R-:W-:Y:S04]  /*6390*/  STS.U16 [R250+UR16+0x4900], R96 ;  /* 0x00490060fa007988 */ /* 0x000fe80008000410 */
[----:B------:R-:W-:Y:S01]  /*63a0*/  STS.U16 [R250+UR16+0x4d00], R192 ;  /* 0x004d00c0fa007988 */ /* 0x000fe20008000410 */
[----:B-1----:R0:W-:Y:S03]  /*63b0*/  MUFU.EX2 R118, R88 ;  /* 0x0000005800767308 */ /* 0x0021e60000000800 */
[----:B------:R-:W-:Y:S04]  /*63c0*/  STS.U16 [R250+UR16+0x5100], R181 ;  /* 0x005100b5fa007988 */ /* 0x000fe80008000410 */
[----:B------:R1:W-:Y:S01]  /*63d0*/  STS.U16 [R250+UR16+0x5500], R178 ;  /* 0x005500b2fa007988 */ /* 0x0003e20008000410 */
[----:B0-----:R-:W-:-:S03]  /*63e0*/  FADD R88, R104, -R3 ;  /* 0x8000000368587221 */ /* 0x001fc60000000000 */
[----:B------:R-:W-:Y:S04]  /*63f0*/  STS.U16 [R250+UR16+0x5900], R179 ;  /* 0x005900b3fa007988 */ /* 0x000fe80008000410 */
[----:B------:R-:W-:Y:S04]  /*6400*/  STS.U16 [R250+UR16+0x5d00], R195 ;  /* 0x005d00c3fa007988 */ /* 0x000fe80008000410 */
        /* <DEDUP_REMOVED lines=8> */
[----:B------:R-:W-:Y:S01]  /*6490*/  STS.U16 [R250+UR16+0x7900], R186 ;  /* 0x007900bafa007988 */ /* 0x000fe20008000410 */
[----:B0-----:R-:W-:-:S03]  /*64a0*/  FADD R88, R116, -R3 ;  /* 0x8000000374587221 */ /* 0x001fc60000000000 */
        /* <DEDUP_REMOVED lines=33> */
[----:B------:R-:W-:Y:S01]  /*66c0*/  FMUL R88, R88, 1.4426950216293334961 ;  /* 0x3fb8aa3b58587820 */ /* 0x000fe20000400000 */
[----:B------:R3:W-:Y:S06]  /*66d0*/  MEMBAR.ALL.CTA ;  /* 0x0000000000007992 */ /* 0x0007ec0000008000 */
[----:B---3--:R-:W3:Y:S01]  /*66e0*/  FENCE.VIEW.ASYNC.S ;  /* 0x00000000000073c6 */ /* 0x008ee20000000000 */
[----:B0-----:R0:W-:Y:S01]  /*66f0*/  MUFU.EX2 R124, R88 ;  /* 0x00000058007c7308 */ /* 0x0011e20000000800 */
[--C-:B------:R-:W-:Y:S01]  /*6700*/  FADD R14, R14, -R10.reuse ;  /* 0x8000000a0e0e7221 */ /* 0x100fe20000000000 */
[--C-:B------:R-:W-:Y:S01]  /*6710*/  FADD R18, R18, -R10.reuse ;  /* 0x8000000a12127221 */ /* 0x100fe20000000000 */
[--C-:B------:R-:W-:Y:S01]  /*6720*/  FADD R21, R21, -R10.reuse ;  /* 0x8000000a15157221 */ /* 0x100fe20000000000 */
[--C-:B------:R-:W-:Y:S01]  /*6730*/  FADD R22, R22, -R10.reuse ;  /* 0x8000000a16167221 */ /* 0x100fe20000000000 */
[--C-:B------:R-:W-:Y:S01]  /*6740*/  FADD R113, R90, -R10.reuse ;  /* 0x8000000a5a717221 */ /* 0x100fe20000000000 */
[--C-:B------:R-:W-:Y:S01]  /*6750*/  FADD R114, R114, -R10.reuse ;  /* 0x8000000a72727221 */ /* 0x100fe20000000000 */
[--C-:B------:R-:W-:Y:S01]  /*6760*/  FADD R183, R183, -R3.reuse ;  /* 0x80000003b7b77221 */ /* 0x100fe20000000000 */
[--C-:B------:R-:W-:Y:S01]  /*6770*/  FADD R92, R92, -R10.reuse ;  /* 0x8000000a5c5c7221 */ /* 0x100fe20000000000 */
[--C-:B0-----:R-:W-:Y:S01]  /*6780*/  FADD R88, R117, -R3.reuse ;  /* 0x8000000375587221 */ /* 0x101fe20000000000 */
[--C-:B------:R-:W-:Y:S01]  /*6790*/  FADD R91, R91, -R10.reuse ;  /* 0x8000000a5b5b7221 */ /* 0x100fe20000000000 */
[--C-:B------:R-:W-:Y:S01]  /*67a0*/  FADD R93, R93, -R10.reuse ;  /* 0x8000000a5d5d7221 */ /* 0x100fe20000000000 */
[--C-:B------:R-:W-:Y:S01]  /*67b0*/  FADD R95, R95, -R10.reuse ;  /* 0x8000000a5f5f7221 */ /* 0x100fe20000000000 */
[----:B------:R-:W-:Y:S01]  /*67c0*/  FMUL R88, R88, 1.4426950216293334961 ;  /* 0x3fb8aa3b58587820 */ /* 0x000fe20000400000 */
[----:B------:R-:W-:Y:S01]  /*67d0*/  FADD R94, R94, -R10 ;  /* 0x8000000a5e5e7221 */ /* 0x000fe20000000000 */
[--C-:B------:R-:W-:Y:S01]  /*67e0*/  FADD R100, R100, -R3.reuse ;  /* 0x8000000364647221 */ /* 0x100fe20000000000 */
[--C-:B------:R-:W-:Y:S01]  /*67f0*/  FADD R101, R101, -R3.reuse ;  /* 0x8000000365657221 */ /* 0x100fe20000000000 */
[----:B-1----:R0:W-:Y:S01]  /*6800*/  MUFU.EX2 R110, R88 ;  /* 0x00000058006e7308 */ /* 0x0021e20000000800 */
[--C-:B------:R-:W-:Y:S01]  /*6810*/  FADD R97, R97, -R3.reuse ;  /* 0x8000000361617221 */ /* 0x100fe20000000000 */
[--C-:B------:R-:W-:Y:S01]  /*6820*/  FADD R233, R233, -R3.reuse ;  /* 0x80000003e9e97221 */ /* 0x100fe20000000000 */
[--C-:B------:R-:W-:Y:S01]  /*6830*/  FADD R235, R235, -R3.reuse ;  /* 0x80000003ebeb7221 */ /* 0x100fe20000000000 */
[----:B------:R-:W-:Y:S01]  /*6840*/  FADD R237, R237, -R3 ;  /* 0x80000003eded7221 */ /* 0x000fe20000000000 */
[----:B------:R-:W-:Y:S01]  /*6850*/  FMUL R13, R13, 1.4426950216293334961 ;  /* 0x3fb8aa3b0d0d7820 */ /* 0x000fe20000400000 */
[----:B------:R-:W-:-:S02]  /*6860*/  FMUL R89, R89, 1.4426950216293334961 ;  /* 0x3fb8aa3b59597820 */ /* 0x000fc40000400000 */
[----:B------:R-:W-:Y:S01]  /*6870*/  MUFU.EX2 R105, R105 ;  /* 0x0000006900697308 */ /* 0x000fe20000000800 */
[----:B0-----:R-:W-:Y:S01]  /*6880*/  FADD R88, -R3, R9 ;  /* 0x0000000903587221 */ /* 0x001fe20000000100 */
[----:B------:R-:W-:Y:S01]  /*6890*/  FMUL R14, R14, 1.4426950216293334961 ;  /* 0x3fb8aa3b0e0e7820 */ /* 0x000fe20000400000 */
        /* <DEDUP_REMOVED lines=18> */
[----:B--2---:R-:W0:Y:S01]  /*69c0*/  MUFU.EX2 R111, R88 ;  /* 0x00000058006f7308 */ /* 0x004e220000000800 */
[-C--:B------:R-:W-:Y:S01]  /*69d0*/  FMUL R26, R26, R17.reuse ;  /* 0x000000111a1a7220 */ /* 0x080fe20000400000 */
[-C--:B------:R-:W-:Y:S01]  /*69e0*/  FMUL R27, R27, R17.reuse ;  /* 0x000000111b1b7220 */ /* 0x080fe20000400000 */
[-C--:B------:R-:W-:Y:S01]  /*69f0*/  FMUL R30, R30, R17.reuse ;  /* 0x000000111e1e7220 */ /* 0x080fe20000400000 */
[-C--:B------:R-:W-:Y:S01]  /*6a00*/  FMUL R31, R31, R17.reuse ;  /* 0x000000111f1f7220 */ /* 0x080fe20000400000 */
[-C--:B------:R-:W-:Y:S01]  /*6a10*/  FMUL R34, R34, R17.reuse ;  /* 0x0000001122227220 */ /* 0x080fe20000400000 */
[-C--:B------:R-:W-:Y:S01]  /*6a20*/  FMUL R35, R35, R17.reuse ;  /* 0x0000001123237220 */ /* 0x080fe20000400000 */
[-C--:B------:R-:W-:Y:S01]  /*6a30*/  FMUL R38, R38, R17.reuse ;  /* 0x0000001126267220 */ /* 0x080fe20000400000 */
[----:B------:R-:W1:Y:S01]  /*6a40*/  MUFU.EX2 R13, R13 ;  /* 0x0000000d000d7308 */ /* 0x000e620000000800 */
[-C--:B------:R-:W-:Y:S01]  /*6a50*/  FMUL R39, R39, R17.reuse ;  /* 0x0000001127277220 */ /* 0x080fe20000400000 */
[-C--:B------:R-:W-:Y:S01]  /*6a60*/  FMUL R42, R42, R17.reuse ;  /* 0x000000112a2a7220 */ /* 0x080fe20000400000 */
[-C--:B------:R-:W-:Y:S01]  /*6a70*/  FMUL R43, R43, R17.reuse ;  /* 0x000000112b2b7220 */ /* 0x080fe20000400000 */
[-C--:B------:R-:W-:Y:S01]  /*6a80*/  FMUL R46, R46, R17.reuse ;  /* 0x000000112e2e7220 */ /* 0x080fe20000400000 */
[-C--:B------:R-:W-:Y:S01]  /*6a90*/  FMUL R47, R47, R17.reuse ;  /* 0x000000112f2f7220 */ /* 0x080fe20000400000 */
[-C--:B------:R-:W-:Y:S01]  /*6aa0*/  FMUL R50, R50, R17.reuse ;  /* 0x0000001132327220 */ /* 0x080fe20000400000 */
[-C--:B------:R-:W-:Y:S01]  /*6ab0*/  FMUL R51, R51, R17.reuse ;  /* 0x0000001133337220 */ /* 0x080fe20000400000 */
[----:B------:R-:W-:Y:S01]  /*6ac0*/  MUFU.EX2 R14, R14 ;  /* 0x0000000e000e7308 */ /* 0x000fe20000000800 */
[-C--:B------:R-:W-:Y:S01]  /*6ad0*/  FMUL R54, R54, R17.reuse ;  /* 0x0000001136367220 */ /* 0x080fe20000400000 */
[-C--:B------:R-:W-:Y:S01]  /*6ae0*/  FMUL R55, R55, R17.reuse ;  /* 0x0000001137377220 */ /* 0x080fe20000400000 */
[-C--:B------:R-:W-:Y:S01]  /*6af0*/  FMUL R58, R58, R17.reuse ;  /* 0x000000113a3a7220 */ /* 0x080fe20000400000 */
[-C--:B------:R-:W-:Y:S01]  /*6b00*/  FMUL R59, R59, R17.reuse ;  /* 0x000000113b3b7220 */ /* 0x080fe20000400000 */
[-C--:B------:R-:W-:Y:S01]  /*6b10*/  FMUL R62, R62, R17.reuse ;  /* 0x000000113e3e7220 */ /* 0x080fe20000400000 */
[-C--:B------:R-:W-:Y:S01]  /*6b20*/  FMUL R63, R63, R17.reuse ;  /* 0x000000113f3f7220 */ /* 0x080fe20000400000 */
[-C--:B------:R-:W-:Y:S01]  /*6b30*/  FMUL R66, R66, R17.reuse ;  /* 0x0000001142427220 */ /* 0x080fe20000400000 */
[----:B------:R-:W2:Y:S01]  /*6b40*/  MUFU.EX2 R18, R18 ;  /* 0x0000001200127308 */ /* 0x000ea20000000800 */
        /* <DEDUP_REMOVED lines=11> */
[----:B------:R-:W-:Y:S01]  /*6c00*/  FMUL R87, R87, R17 ;  /* 0x0000001157577220 */ /* 0x000fe20000400000 */
[----:B------:R-:W4:Y:S03]  /*6c10*/  LDL R180, [R1+0x138] ;  /* 0x0001380001b47983 */ /* 0x000f260000100800 */
[----:B------:R-:W-:Y:S08]  /*6c20*/  MUFU.EX2 R22, R22 ;  /* 0x0000001600167308 */ /* 0x000ff00000000800 */
[----:B------:R-:W-:Y:S08]  /*6c30*/  MUFU.EX2 R109, R92 ;  /* 0x0000005c006d7308 */ /* 0x000ff00000000800 */
[----:B------:R-:W-:Y:S08]  /*6c40*/  MUFU.EX2 R112, R91 ;  /* 0x0000005b00707308 */ /* 0x000ff00000000800 */
[----:B------:R-:W-:Y:S08]  /*6c50*/  MUFU.EX2 R113, R113 ;  /* 0x0000007100717308 */ /* 0x000ff00000000800 */
[----:B------:R-:W-:Y:S08]  /*6c60*/  MUFU.EX2 R115, R93 ;  /* 0x0000005d00737308 */ /* 0x000ff00000000800 */
[----:B------:R-:W-:Y:S08]  /*6c70*/  MUFU.EX2 R106, R95 ;  /* 0x0000005f006a7308 */ /* 0x000ff00000000800 */
[----:B------:R-:W-:Y:S08]  /*6c80*/  MUFU.EX2 R107, R94 ;  /* 0x0000005e006b7308 */ /* 0x000ff00000000800 */
[----:B------:R-:W-:Y:S08]  /*6c90*/  MUFU.EX2 R114, R114 ;  /* 0x0000007200727308 */ /* 0x000ff00000000800 */
[----:B------:R1:W5:Y:S08]  /*6ca0*/  MUFU.EX2 R19, R89 ;  /* 0x0000005900137308 */ /* 0x0003700000000800 */
[----:B------:R-:W-:Y:S08]  /*6cb0*/  MUFU.EX2 R194, R100 ;  /* 0x0000006400c27308 */ /* 0x000ff00000000800 */
[----:B------:R-:W3:Y:S08]  /*6cc0*/  MUFU.EX2 R104, R101 ;  /* 0x0000006500687308 */ /* 0x000ef00000000800 */
[----:B------:R-:W3:Y:S08]  /*6cd0*/  MUFU.EX2 R179, R179 ;  /* 0x000000b300b37308 */ /* 0x000ef00000000800 */
[----:B------:R3:W-:Y:S08]  /*6ce0*/  MUFU.EX2 R177, R97 ;  /* 0x0000006100b17308 */ /* 0x0007f00000000800 */
[----:B------:R-:W3:Y:S08]  /*6cf0*/  MUFU.EX2 R116, R233 ;  /* 0x000000e900747308 */ /* 0x000ef00000000800 */
[----:B------:R-:W3:Y:S08]  /*6d00*/  MUFU.EX2 R117, R235 ;  /* 0x000000eb00757308 */ /* 0x000ef00000000800 */
[----:B------:R-:W3:Y:S01]  /*6d10*/  MUFU.EX2 R9, R237 ;  /* 0x000000ed00097308 */ /* 0x000ee20000000800 */
[-C--:B0-----:R-:W-:Y:S01]  /*6d20*/  FMUL R24, R24, R111.reuse ;  /* 0x0000006f18187220 */ /* 0x081fe20000400000 */
[-C--:B------:R-:W-:Y:S01]  /*6d30*/  FMUL R25, R25, R111.reuse ;  /* 0x0000006f19197220 */ /* 0x080fe20000400000 */
        /* <DEDUP_REMOVED lines=29> */
[----:B------:R-:W-:Y:S01]  /*6f10*/  FMUL R85, R85, R111 ;  /* 0x0000006f55557220 */ /* 0x000fe20000400000 */
[----:B-1----:R-:W-:-:S02]  /*6f20*/  F2FP.F16.F32.PACK_AB R89, R13, R12 ;  /* 0x0000000c0d59723e */ /* 0x002fc400000000ff */
[----:B--2---:R-:W-:Y:S02]  /*6f30*/  F2FP.F16.F32.PACK_AB R91, R18, R14 ;  /* 0x0000000e125b723e */ /* 0x004fe400000000ff */
[----:B------:R-:W-:Y:S02]  /*6f40*/  F2FP.F16.F32.PACK_AB R88, R16, R11 ;  /* 0x0000000b1058723e */ /* 0x000fe400000000ff */
[----:B------:R-:W-:Y:S02]  /*6f50*/  F2FP.F16.F32.PACK_AB R90, R20, R15 ;  /* 0x0000000f145a723e */ /* 0x000fe400000000ff */
[----:B-----5:R-:W-:Y:S02]  /*6f60*/  F2FP.F16.F32.PACK_AB R92, R118, R19 ;  /* 0x00000013765c723e */ /* 0x020fe400000000ff */
[----:B------:R-:W-:Y:S02]  /*6f70*/  F2FP.F16.F32.PACK_AB R93, R22, R21 ;  /* 0x00000015165d723e */ /* 0x000fe400000000ff */
[----:B---3--:R-:W-:-:S02]  /*6f80*/  F2FP.F16.F32.PACK_AB R94, R104, R194 ;  /* 0x000000c2685e723e */ /* 0x008fc400000000ff */
[----:B------:R-:W-:Y:S02]  /*6f90*/  F2FP.F16.F32.PACK_AB R95, R105, R23 ;  /* 0x00000017695f723e */ /* 0x000fe400000000ff */
[----:B------:R-:W-:Y:S02]  /*6fa0*/  F2FP.F16.F32.PACK_AB R96, R179, R178 ;  /* 0x000000b2b360723e */ /* 0x000fe400000000ff */
[----:B------:R-:W-:Y:S02]  /*6fb0*/  F2FP.F16.F32.PACK_AB R97, R109, R108 ;  /* 0x0000006c6d61723e */ /* 0x000fe400000000ff */
[----:B------:R-:W-:Y:S02]  /*6fc0*/  F2FP.F16.F32.PACK_AB R98, R116, R177 ;  /* 0x000000b17462723e */ /* 0x000fe400000000ff */
[----:B------:R-:W-:Y:S02]  /*6fd0*/  F2FP.F16.F32.PACK_AB R99, R113, R112 ;  /* 0x000000707163723e */ /* 0x000fe400000000ff */
[----:B------:R-:W-:-:S02]  /*6fe0*/  F2FP.F16.F32.PACK_AB R100, R117, R124 ;  /* 0x0000007c7564723e */ /* 0x000fc400000000ff */
[----:B------:R-:W-:Y:S02]  /*6ff0*/  F2FP.F16.F32.PACK_AB R101, R106, R115 ;  /* 0x000000736a65723e */ /* 0x000fe400000000ff */
[----:B------:R-:W-:Y:S02]  /*7000*/  F2FP.F16.F32.PACK_AB R102, R9, R110 ;  /* 0x0000006e0966723e */ /* 0x000fe400000000ff */
[----:B------:R-:W-:Y:S01]  /*7010*/  F2FP.F16.F32.PACK_AB R103, R114, R107 ;  /* 0x0000006b7267723e */ /* 0x000fe200000000ff */
[----:B------:R-:W-:Y:S06]  /*7020*/  BAR.SYNC.DEFER_BLOCKING 0x0 ;  /* 0x0000000000007b1d */ /* 0x000fec0000010000 */
[----:B------:R-:W-:-:S06]  /*7030*/  WARPGROUP.ARRIVE ;  /* 0x00000000000079c5 */ /* 0x000fcc0000000000 */
[----:B------:R-:W-:-:S12]  /*7040*/  HGMMA.64x128x16.F32 R24, R88, gdesc[UR12], R24 ;  /* 0x01e0000c58187df0 */ /* 0x000fd80008700818 */
[----:B------:R-:W-:Y:S01]  /*7050*/  HGMMA.64x128x16.F32 R24, R92, gdesc[UR8], R24 ;  /* 0x01e000085c187df0 */ /* 0x000fe20008700818 */
[----:B------:R-:W-:Y:S01]  /*7060*/  FADD R12, R12, R13 ;  /* 0x0000000d0c0c7221 */ /* 0x000fe20000000000 */
[----:B------:R-:W-:-:S03]  /*7070*/  FADD R11, R11, R16 ;  /* 0x000000100b0b7221 */ /* 0x000fc60000000000 */
[----:B------:R-:W-:Y:S01]  /*7080*/  FADD R12, R14, R12 ;  /* 0x0000000c0e0c7221 */ /* 0x000fe20000000000 */
[----:B------:R-:W-:-:S03]  /*7090*/  FADD R11, R15, R11 ;  /* 0x0000000b0f0b7221 */ /* 0x000fc60000000000 */
[----:B------:R-:W-:-:S03]  /*70a0*/  FADD R12, R18, R12 ;  /* 0x0000000c120c7221 */ /* 0x000fc60000000000 */
[----:B------:R-:W-:Y:S01]  /*70b0*/  HGMMA.64x128x16.F32 R24, R96, gdesc[UR20], R24 ;  /* 0x01e0001460187df0 */ /* 0x000fe20008700818 */
[----:B------:R-:W-:Y:S01]  /*70c0*/  FADD R11, R20, R11 ;  /* 0x0000000b140b7221 */ /* 0x000fe20000000000 */
[----:B------:R-:W-:-:S03]  /*70d0*/  FADD R12, R21, R12 ;  /* 0x0000000c150c7221 */ /* 0x000fc60000000000 */
        /* <DEDUP_REMOVED lines=21> */
[----:B------:R-:W-:Y:S01]  /*7230*/  FADD R12, R114, R12 ;  /* 0x0000000c720c7221 */ /* 0x000fe20000000000 */
[----:B------:R-:W0:Y:S02]  /*7240*/  S2R R181, SR_CTAID.X ;  /* 0x0000000000b57919 */ /* 0x000e240000002500 */
[----:B------:R-:W-:Y:S02]  /*7250*/  FADD R11, R9, R11 ;  /* 0x0000000b090b7221 */ /* 0x000fe40000000000 */
[----:B------:R-:W1:Y:S01]  /*7260*/  SHFL.BFLY PT, R9, R12, 0x2, 0x1f ;  /* 0x0c401f000c097f89 */ /* 0x000e6200000e0000 */
[----:B------:R-:W-:Y:S03]  /*7270*/  HGMMA.64x128x16.F32 R24, R100, gdesc[UR24], R24, gsb0 ;  /* 0x01e0001864187df0 */ /* 0x000fe60008000818 */
[----:B------:R-:W2:Y:S01]  /*7280*/  SHFL.BFLY PT, R13, R11, 0x2, 0x1f ;  /* 0x0c401f000b0d7f89 */ /* 0x000ea200000e0000 */
[----:B-1----:R-:W-:Y:S01]  /*7290*/  FADD R9, R12, R9 ;  /* 0x000000090c097221 */ /* 0x002fe20000000000 */
[----:B------:R-:W-:Y:S01]  /*72a0*/  UIADD3 UR4, UP0, UR4, 0x40, URZ ;  /* 0x0000004004047890 */ /* 0x000fe2000ff1e03f */
[----:B0-----:R-:W-:-:S03]  /*72b0*/  IMAD.SHL.U32 R181, R181, 0x40, RZ ;  /* 0x00000040b5b57824 */ /* 0x001fc600078e00ff */
[----:B------:R-:W0:Y:S01]  /*72c0*/  SHFL.BFLY PT, R12, R9, 0x1, 0x1f ;  /* 0x0c201f00090c7f89 */ /* 0x000e2200000e0000 */
[----:B------:R-:W-:Y:S01]  /*72d0*/  UIADD3.X UR5, URZ, UR5, URZ, UP0, !UPT ;  /* 0x000000053f057290 */ /* 0x000fe200087fe43f */
[----:B------:R-:W-:Y:S02]  /*72e0*/  VIADD R181, R181, 0x40 ;  /* 0x00000040b5b57836 */ /* 0x000fe40000000000 */
[----:B--2---:R-:W-:-:S05]  /*72f0*/  FADD R11, R11, R13 ;  /* 0x0000000d0b0b7221 */ /* 0x004fca0000000000 */
[----:B------:R-:W1:Y:S01]  /*7300*/  SHFL.BFLY PT, R13, R11, 0x1, 0x1f ;  /* 0x0c201f000b0d7f89 */ /* 0x000e6200000e0000 */
[----:B------:R-:W-:Y:S01]  /*7310*/  IMAD.U32 R14, RZ, RZ, UR5 ;  /* 0x00000005ff0e7e24 */ /* 0x000fe2000f8e00ff */
[----:B------:R-:W-:-:S04]  /*7320*/  ISETP.LE.U32.AND P0, PT, R181, UR4, PT ;  /* 0x00000004b5007c0c */ /* 0x000fc8000bf03070 */
[----:B------:R-:W-:Y:S01]  /*7330*/  ISETP.GE.U32.AND.EX P0, PT, R14, RZ, PT, P0 ;  /* 0x000000ff0e00720c */ /* 0x000fe20003f06100 */
[----:B0-----:R-:W-:Y:S01]  /*7340*/  FADD R12, R9, R12 ;  /* 0x0000000c090c7221 */ /* 0x001fe20000000000 */
[----:B------:R-:W-:Y:S02]  /*7350*/  IMAD.MOV.U32 R9, RZ, RZ, R3 ;  /* 0x000000ffff097224 */ /* 0x000fe400078e0003 */
[----:B----4-:R-:W-:Y:S02]  /*7360*/  IMAD R2, R180, 0x40, R2 ;  /* 0x00000040b4027824 */ /* 0x010fe400078e0202 */
[----:B------:R-:W-:Y:S01]  /*7370*/  FFMA R7, R17, R7, R12 ;  /* 0x0000000711077223 */ /* 0x000fe2000000000c */
[----:B------:R-:W-:Y:S02]  /*7380*/  IMAD R4, R127, 0x40, R4 ;  /* 0x000000407f047824 */ /* 0x000fe400078e0204 */
[----:B-1----:R-:W-:Y:S01]  /*7390*/  FADD R13, R11, R13 ;  /* 0x0000000d0b0d7221 */ /* 0x002fe20000000000 */
[----:B------:R-:W-:-:S02]  /*73a0*/  IMAD.MOV.U32 R11, RZ, RZ, R3 ;  /* 0x000000ffff0b7224 */ /* 0x000fc400078e0003 */
[----:B------:R-:W-:Y:S02]  /*73b0*/  IMAD.MOV.U32 R3, RZ, RZ, R10 ;  /* 0x000000ffff037224 */ /* 0x000fe400078e000a */
[----:B------:R-:W-:Y:S01]  /*73c0*/  FFMA R8, R111, R8, R13 ;  /* 0x000000086f087223 */ /* 0x000fe2000000000d */
[----:B------:R-:W-:Y:S02]  /*73d0*/  WARPGROUP.DEPBAR.LE gsb0, 0x0 ;  /* 0x00008000000079c5 */ /* 0x000fe40000010000 */
[----:B------:R-:W-:Y:S05]  /*73e0*/  @!P0 BRA `(.L_x_1) ;  /* 0xffffffb800fc8947 */ /* 0x000fea000383ffff */
.L_x_0:
[----:B------:R-:W0:Y:S01]  /*73f0*/  S2R R178, SR_TID.X ;  /* 0x0000000000b27919 */ /* 0x000e220000002100 */
[----:B------:R-:W-:Y:S01]  /*7400*/  FMUL R21, R54, 0.25 ;  /* 0x3e80000036157820 */ /* 0x000fe20000400000 */
[----:B------:R-:W-:Y:S01]  /*7410*/  FSETP.GT.AND P1, PT, |R7|, 8.50705917302346158658e+37, PT ;  /* 0x7e8000000700780b */ /* 0x000fe20003f24200 */
[----:B------:R-:W-:Y:S01]  /*7420*/  FMUL R20, R59, 0.25 ;  /* 0x3e8000003b147820 */ /* 0x000fe20000400000 */
[----:B------:R-:W-:Y:S01]  /*7430*/  FMUL R19, R62, 0.25 ;  /* 0x3e8000003e137820 */ /* 0x000fe20000400000 */
[----:B------:R-:W-:Y:S01]  /*7440*/  IMAD.MOV.U32 R181, RZ, RZ, R8 ;  /* 0x000000ffffb57224 */ /* 0x000fe200078e0008 */
[----:B------:R-:W-:Y:S01]  /*7450*/  FSEL R54, R21, R54, P1 ;  /* 0x0000003615367208 */ /* 0x000fe20000800000 */
[----:B------:R-:W-:Y:S01]  /*7460*/  FMUL R21, R46, 0.25 ;  /* 0x3e8000002e157820 */ /* 0x000fe20000400000 */
        /* <DEDUP_REMOVED lines=14> */
[----:B------:R-:W-:Y:S01]  /*7550*/  FMUL R20, R35, 0.25 ;  /* 0x3e80000023147820 */ /* 0x000fe20000400000 */
[----:B------:R-:W-:Y:S01]  /*7560*/  FSETP.GT.AND P2, PT, |R181|, 8.50705917302346158658e+37, PT ;  /* 0x7e800000b500780b */ /* 0x000fe20003f44200 */
        /* <DEDUP_REMOVED lines=9> */
[----:B0-----:R-:W-:Y:S01]  /*7600*/  LOP3.LUT R0, R178, 0x40, RZ, 0xc0, !PT ;  /* 0x00000040b2007812 */ /* 0x001fe200078ec0ff */
[----:B------:R-:W-:Y:S01]  /*7610*/  FMUL R4, R87, 0.25 ;  /* 0x3e80000057047820 */ /* 0x000fe20000400000 */
[----:B------:R-:W-:Y:S01]  /*7620*/  FSEL R114, R19, R42, P1 ;  /* 0x0000002a13727208 */ /* 0x000fe20000800000 */
[----:B------:R-:W-:Y:S01]  /*7630*/  FMUL R19, R34, 0.25 ;  /* 0x3e80000022137820 */ /* 0x000fe20000400000 */
[----:B------:R-:W-:Y:S01]  /*7640*/  ISETP.NE.U32.AND P0, PT, R0, RZ, PT ;  /* 0x000000ff0000720c */ /* 0x000fe20003f05070 */
[----:B------:R-:W-:Y:S01]  /*7650*/  FMUL R0, R63, 0.25 ;  /* 0x3e8000003f007820 */ /* 0x000fe20000400000 */
[----:B------:R-:W-:Y:S01]  /*7660*/  FSEL R115, R21, R76, P2 ;  /* 0x0000004c15737208 */ /* 0x000fe20001000000 */
[----:B------:R-:W-:Y:S01]  /*7670*/  FMUL R21, R68, 0.25 ;  /* 0x3e80000044157820 */ /* 0x000fe20000400000 */
[----:B------:R-:W-:Y:S01]  /*7680*/  FSEL R128, R20, R27, P1 ;  /* 0x0000001b14807208 */ /* 0x000fe20000800000 */
[----:B------:R-:W-:Y:S01]  /*7690*/  IMAD.SHL.U32 R20, R178, 0x4, RZ ;  /* 0x00000004b2147824 */ /* 0x000fe200078e00ff */
        /* <DEDUP_REMOVED lines=52> */
[----:B------:R-:W-:Y:S01]  /*79e0*/  LOP3.LUT R8, R178, 0x7, RZ, 0xc0, !PT ;  /* 0x00000007b2087812 */ /* 0x000fe200078ec0ff */
        /* <DEDUP_REMOVED lines=9> */
[----:B------:R-:W-:Y:S01]  /*7a80*/  LEA R21, R8, UR16, 0x4 ;  /* 0x0000001008157c11 */ /* 0x000fe2000f8e20ff */
[----:B------:R-:W-:Y:S01]  /*7a90*/  FMUL R18, R67, 0.25 ;  /* 0x3e80000043127820 */ /* 0x000fe20000400000 */
[----:B------:R-:W-:Y:S01]  /*7aa0*/  FSETP.GEU.AND P5, PT, |R7|, 1.175494350822287508e-38, PT ;  /* 0x008000000700780b */ /* 0x000fe20003fae200 */
[----:B------:R-:W-:Y:S01]  /*7ab0*/  FMUL R3, R82, 0.25 ;  /* 0x3e80000052037820 */ /* 0x000fe20000400000 */
[----:B------:R-:W-:Y:S01]  /*7ac0*/  FSEL R159, R0, R37, P2 ;  /* 0x00000025009f7208 */ /* 0x000fe20001000000 */
[----:B------:R-:W-:Y:S01]  /*7ad0*/  FMUL R0, R29, 0.25 ;  /* 0x3e8000001d007820 */ /* 0x000fe20000400000 */
[--C-:B------:R-:W-:Y:S01]  /*7ae0*/  IMAD R23, R8, -0x8, R21.reuse ;  /* 0xfffffff808177824 */ /* 0x100fe200078e0215 */
[----:B------:R-:W-:Y:S01]  /*7af0*/  FSEL R141, R19, R48, P2 ;  /* 0x00000030138d7208 */ /* 0x000fe20001000000 */
[C---:B------:R-:W-:Y:S01]  /*7b00*/  FMUL R8, R7.reuse, 8388608 ;  /* 0x4b00000007087820 */ /* 0x040fe20000400000 */
[----:B------:R-:W-:Y:S01]  /*7b10*/  FMUL R19, R40, 0.25 ;  /* 0x3e80000028137820 */ /* 0x000fe20000400000 */
[----:B------:R-:W-:Y:S01]  /*7b20*/  FSETP.GEU.AND P4, PT, R7, 1.175494350822287508e-38, PT ;  /* 0x008000000700780b */ /* 0x000fe20003f8e000 */
[----:B------:R-:W-:Y:S01]  /*7b30*/  FMUL R12, R79, 0.25 ;  /* 0x3e8000004f0c7820 */ /* 0x000fe20000400000 */
[----:B------:R-:W-:Y:S01]  /*7b40*/  FSEL R171, R0, R29, P2 ;  /* 0x0000001d00ab7208 */ /* 0x000fe20001000000 */
[----:B------:R-:W-:Y:S01]  /*7b50*/  FMUL R0, R25, 0.25 ;  /* 0x3e80000019007820 */ /* 0x000fe20000400000 */
[----:B------:R-:W-:Y:S01]  /*7b60*/  FSEL R183, R8, R7, !P4 ;  /* 0x0000000708b77208 */ /* 0x000fe20006000000 */
[----:B------:R-:W-:Y:S01]  /*7b70*/  @P1 FMUL R7, R7, 0.25 ;  /* 0x3e80000007071820 */ /* 0x000fe20000400000 */
[----:B------:R-:W-:Y:S01]  /*7b80*/  FSEL R157, R19, R40, P2 ;  /* 0x00000028139d7208 */ /* 0x000fe20001000000 */
[----:B------:R-:W-:Y:S01]  /*7b90*/  FMUL R19, R32, 0.25 ;  /* 0x3e80000020137820 */ /* 0x000fe20000400000 */
[----:B------:R-:W-:Y:S01]  /*7ba0*/  FSEL R177, R0, R25, P2 ;  /* 0x0000001900b17208 */ /* 0x000fe20001000000 */
[----:B------:R-:W-:Y:S01]  /*7bb0*/  FMUL R0, R181, 8388608 ;  /* 0x4b000000b5007820 */ /* 0x000fe20000400000 */
[----:B------:R-:W-:Y:S01]  /*7bc0*/  @!P5 FMUL R7, R7, 16777216 ;  /* 0x4b8000000707d820 */ /* 0x000fe20000400000 */
[----:B------:R-:W-:Y:S01]  /*7bd0*/  FSETP.GEU.AND P3, PT, R181, 1.175494350822287508e-38, PT ;  /* 0x00800000b500780b */ /* 0x000fe20003f6e000 */
[----:B------:R-:W-:Y:S01]  /*7be0*/  VIADD R8, R183, 0xc0cafb0d ;  /* 0xc0cafb0db7087836 */ /* 0x000fe20000000000 */
[----:B------:R-:W-:Y:S01]  /*7bf0*/  FSEL R169, R19, R32, P2 ;  /* 0x0000002013a97208 */ /* 0x000fe20001000000 */
[----:B------:R-:W-:Y:S01]  /*7c00*/  FMUL R19, R24, 0.25 ;  /* 0x3e80000018137820 */ /* 0x000fe20000400000 */
[----:B------:R-:W-:Y:S01]  /*7c10*/  FSEL R68, R0, R181, !P3 ;  /* 0x000000b500447208 */ /* 0x000fe20005800000 */
[----:B------:R-:W0:Y:S01]  /*7c20*/  MUFU.RCP R7, R7 ;  /* 0x0000000700077308 */ /* 0x000e220000001000 */
[----:B------:R-:W-:Y:S01]  /*7c30*/  FSEL R5, R5, R86, P1 ;  /* 0x0000005605057208 */ /* 0x000fe20000800000 */
[----:B------:R-:W-:Y:S01]  /*7c40*/  FMUL R14, R75, 0.25 ;  /* 0x3e8000004b0e7820 */ /* 0x000fe20000400000 */
[----:B------:R-:W-:Y:S01]  /*7c50*/  FSEL R179, R19, R24, P2 ;  /* 0x0000001813b37208 */ /* 0x000fe20001000000 */
[C---:B------:R-:W-:Y:S01]  /*7c60*/  IMAD.SHL.U32 R19, R178.reuse, 0x8, RZ ;  /* 0x00000008b2137824 */ /* 0x040fe200078e00ff */
[----:B------:R-:W-:Y:S01]  /*7c70*/  LOP3.LUT R24, R178, 0x8, RZ, 0xc0, !PT ;  /* 0x00000008b2187812 */ /* 0x000fe200078ec0ff */
[----:B------:R-:W-:Y:S01]  /*7c80*/  VIADD R0, R68, 0xc0cafb0d ;  /* 0xc0cafb0d44007836 */ /* 0x000fe20000000000 */
[----:B------:R-:W-:Y:S01]  /*7c90*/  LOP3.LUT R20, R20, 0xc0, RZ, 0xc0, !PT ;  /* 0x000000c014147812 */ /* 0x000fe200078ec0ff */
[----:B------:R-:W-:Y:S01]  /*7ca0*/  @!P5 FMUL R5, R5, 16777216 ;  /* 0x4b8000000505d820 */ /* 0x000fe20000400000 */
[----:B------:R-:W-:Y:S01]  /*7cb0*/  LOP3.LUT R46, R19, 0x380, RZ, 0xc0, !PT ;  /* 0x00000380132e7812 */ /* 0x000fe200078ec0ff */
[----:B------:R-:W-:Y:S01]  /*7cc0*/  IMAD R25, R24, 0x80, R21 ;  /* 0x0000008018197824 */ /* 0x000fe200078e0215 */
[----:B------:R-:W-:Y:S01]  /*7cd0*/  LOP3.LUT R19, R0, 0xff800000, RZ, 0xc0, !PT ;  /* 0xff80000000137812 */ /* 0x000fe200078ec0ff */
[----:B------:R-:W-:Y:S01]  /*7ce0*/  IMAD.IADD R29, R20, 0x1, R23 ;  /* 0x00000001141d7824 */ /* 0x000fe200078e0217 */
[----:B------:R-:W-:Y:S01]  /*7cf0*/  LOP3.LUT R22, R8, 0xff800000, RZ, 0xc0, !PT ;  /* 0xff80000008167812 */ /* 0x000fe200078ec0ff */
[----:B------:R-:W-:Y:S01]  /*7d00*/  FMUL R16, R71, 0.25 ;  /* 0x3e80000047107820 */ /* 0x000fe20000400000 */
[----:B------:R-:W-:Y:S01]  /*7d10*/  FSEL R4, R4, R87, P1 ;  /* 0x0000005704047208 */ /* 0x000fe20000800000 */
[----:B------:R-:W-:Y:S01]  /*7d20*/  FMUL R17, R70, 0.25 ;  /* 0x3e80000046117820 */ /* 0x000fe20000400000 */
[----:B------:R-:W-:Y:S01]  /*7d30*/  FSEL R8, RZ, -23, P3 ;  /* 0xc1b80000ff087808 */ /* 0x000fe20001800000 */
[----:B0-----:R-:W-:Y:S01]  /*7d40*/  FMUL R38, R7, R5 ;  /* 0x0000000507267220 */ /* 0x001fe20000400000 */
[----:B------:R-:W-:Y:S01]  /*7d50*/  I2FP.F32.S32 R21, R19 ;  /* 0x0000001300157245 */ /* 0x000fe20000201400 */
[----:B------:R-:W-:Y:S01]  /*7d60*/  IMAD.IADD R19, R68, 0x1, -R19 ;  /* 0x0000000144137824 */ /* 0x000fe200078e0a13 */
[----:B------:R-:W-:Y:S01]  /*7d70*/  FSETP.GEU.AND P3, PT, |R181|, 1.175494350822287508e-38, PT ;  /* 0x00800000b500780b */ /* 0x000fe20003f6e200 */
[----:B------:R-:W-:Y:S01]  /*7d80*/  @!P5 FMUL R4, R4, 16777216 ;  /* 0x4b8000000404d820 */ /* 0x000fe20000400000 */
[----:B------:R-:W-:Y:S01]  /*7d90*/  I2FP.F32.S32 R23, R22 ;  /* 0x0000001600177245 */ /* 0x000fe20000201400 */
[----:B------:R-:W-:-:S02]  /*7da0*/  IMAD.IADD R22, R183, 0x1, -R22 ;  /* 0x00000001b7167824 */ /* 0x000fc400078e0a16 */
[----:B------:R-:W-:Y:S01]  /*7db0*/  FADD R19, R19, -1 ;  /* 0xbf80000013137421 */ /* 0x000fe20000000000 */
[----:B------:R-:W-:Y:S01]  /*7dc0*/  IMAD.MOV.U32 R5, RZ, RZ, 0x3dc6b27f ;  /* 0x3dc6b27fff057424 */ /* 0x000fe200078e00ff */
[----:B------:R-:W-:Y:S01]  /*7dd0*/  FSEL R6, R6, R83, P1 ;  /* 0x0000005306067208 */ /* 0x000fe20000800000 */
[----:B------:R-:W-:Y:S01]  /*7de0*/  FADD R22, R22, -1 ;  /* 0xbf80000016167421 */ /* 0x000fe20000000000 */
[----:B------:R-:W-:Y:S01]  /*7df0*/  FMUL R39, R7, R4 ;  /* 0x0000000407277220 */ /* 0x000fe20000400000 */
[----:B------:R-:W-:Y:S01]  /*7e00*/  @P2 FMUL R181, R181, 0.25 ;  /* 0x3e800000b5b52820 */ /* 0x000fe20000400000 */
[-C--:B------:R-:W-:Y:S01]  /*7e10*/  FFMA.FTZ R4, R19, R5.reuse, -0.16845393180847167969 ;  /* 0xbe2c7f3013047423 */ /* 0x080fe20000010005 */
[----:B------:R-:W-:Y:S01]  /*7e20*/  FFMA.FTZ R5, R22, R5, -0.16845393180847167969 ;  /* 0xbe2c7f3016057423 */ /* 0x000fe20000010005 */
[----:B------:R-:W-:Y:S01]  /*7e30*/  @!P5 FMUL R6, R6, 16777216 ;  /* 0x4b8000000606d820 */ /* 0x000fe20000400000 */
[----:B------:R-:W-:Y:S01]  /*7e40*/  @!P3 FMUL R181, R181, 16777216 ;  /* 0x4b800000b5b5b820 */ /* 0x000fe20000400000 */
[----:B------:R-:W-:Y:S01]  /*7e50*/  FFMA.FTZ R21, R21, 1.1920928955078125e-07, R8 ;  /* 0x3400000015157823 */ /* 0x000fe20000010008 */
[C---:B------:R-:W-:Y:S01]  /*7e60*/  FFMA.FTZ R5, R22.reuse, R5, 0.1716887056827545166 ;  /* 0x3e2fcf2a16057423 */ /* 0x040fe20000010005 */
[----:B------:R-:W-:Y:S01]  /*7e70*/  FMUL R8, R7, R6 ;  /* 0x0000000607087220 */ /* 0x000fe20000400000 */
[C---:B------:R-:W-:Y:S01]  /*7e80*/  FFMA.FTZ R4, R19.reuse, R4, 0.1716887056827545166 ;  /* 0x3e2fcf2a13047423 */ /* 0x040fe20000010004 */
[----:B------:R-:W0:Y:S01]  /*7e90*/  MUFU.RCP R6, R181 ;  /* 0x000000b500067308 */ /* 0x000e220000001000 */
[----:B------:R-:W-:Y:S01]  /*7ea0*/  FFMA.FTZ R5, R22, R5, -0.17900948226451873779 ;  /* 0xbe374e4316057423 */ /* 0x000fe20000010005 */
[----:B------:R-:W-:Y:S01]  /*7eb0*/  FMUL R9, R66, 0.25 ;  /* 0x3e80000042097820 */ /* 0x000fe20000400000 */
[----:B------:R-:W-:Y:S01]  /*7ec0*/  FFMA.FTZ R4, R19, R4, -0.17900948226451873779 ;  /* 0xbe374e4313047423 */ /* 0x000fe20000010004 */
[----:B------:R-:W-:Y:S01]  /*7ed0*/  FSEL R13, R13, R78, P1 ;  /* 0x0000004e0d0d7208 */ /* 0x000fe20000800000 */
[----:B------:R-:W-:Y:S01]  /*7ee0*/  FFMA.FTZ R5, R22, R5, 0.20512372255325317383 ;  /* 0x3e520bf416057423 */ /* 0x000fe20000010005 */
[----:B------:R-:W-:Y:S01]  /*7ef0*/  FSEL R15, R15, R74, P1 ;  /* 0x0000004a0f0f7208 */ /* 0x000fe20000800000 */
[----:B------:R-:W-:Y:S01]  /*7f00*/  FFMA.FTZ R4, R19, R4, 0.20512372255325317383 ;  /* 0x3e520bf413047423 */ /* 0x000fe20000010004 */
[----:B------:R-:W-:Y:S01]  /*7f10*/  FSEL R18, R18, R67, P1 ;  /* 0x0000004312127208 */ /* 0x000fe20000800000 */
[----:B------:R-:W-:Y:S01]  /*7f20*/  FFMA.FTZ R5, R22, R5, -0.24046532809734344482 ;  /* 0xbe763c8b16057423 */ /* 0x000fe20000010005 */
[----:B------:R-:W-:Y:S01]  /*7f30*/  FSEL R82, R3, R82, P1 ;  /* 0x0000005203527208 */ /* 0x000fe20000800000 */
[----:B------:R-:W-:Y:S01]  /*7f40*/  @!P5 FMUL R13, R13, 16777216 ;  /* 0x4b8000000d0dd820 */ /* 0x000fe20000400000 */
[----:B------:R-:W-:Y:S01]  /*7f50*/  FSEL R12, R12, R79, P1 ;  /* 0x0000004f0c0c7208 */ /* 0x000fe20000800000 */
[----:B------:R-:W-:Y:S01]  /*7f60*/  @!P5 FMUL R15, R15, 16777216 ;  /* 0x4b8000000f0fd820 */ /* 0x000fe20000400000 */
[----:B------:R-:W-:Y:S01]  /*7f70*/  FSEL R14, R14, R75, P1 ;  /* 0x0000004b0e0e7208 */ /* 0x000fe20000800000 */
[----:B------:R-:W-:Y:S01]  /*7f80*/  @!P5 FMUL R18, R18, 16777216 ;  /* 0x4b8000001212d820 */ /* 0x000fe20000400000 */
[----:B------:R-:W-:Y:S01]  /*7f90*/  FSEL R16, R16, R71, P1 ;  /* 0x0000004710107208 */ /* 0x000fe20000800000 */
[----:B------:R-:W-:Y:S01]  /*7fa0*/  FFMA.FTZ R4, R19, R4, -0.24046532809734344482 ;  /* 0xbe763c8b13047423 */ /* 0x000fe20000010004 */
[----:B------:R-:W-:Y:S01]  /*7fb0*/  FSEL R17, R17, R70, P1 ;  /* 0x0000004611117208 */ /* 0x000fe20000800000 */
[----:B------:R-:W-:Y:S01]  /*7fc0*/  BAR.SYNC.DEFER_BLOCKING 0x0 ;  /* 0x0000000000007b1d */ /* 0x000fe20000010000 */
[----:B------:R-:W-:Y:S01]  /*7fd0*/  FSEL R98, R9, R66, P1 ;  /* 0x0000004209627208 */ /* 0x000fe20000800000 */
[----:B------:R-:W-:Y:S01]  /*7fe0*/  @!P5 FMUL R82, R82, 16777216 ;  /* 0x4b8000005252d820 */ /* 0x000fe20000400000 */
[----:B------:R-:W-:Y:S01]  /*7ff0*/  FSEL R20, RZ, -23, P4 ;  /* 0xc1b80000ff147808 */ /* 0x000fe20002000000 */
[----:B------:R-:W-:Y:S01]  /*8000*/  @!P5 FMUL R12, R12, 16777216 ;  /* 0x4b8000000c0cd820 */ /* 0x000fe20000400000 */
        /* <DEDUP_REMOVED lines=27> */
[----:B------:R-:W-:Y:S01]  /*81c0*/  FFMA.FTZ R5, R22, R5, 0.28857114911079406738 ;  /* 0x3e93bf9916057423 */ /* 0x000fe20000010005 */
        /* <DEDUP_REMOVED lines=29> */
[----:B------:R-:W-:Y:S01]  /*83a0*/  FFMA.FTZ R20, R23, 1.1920928955078125e-07, R20 ;  /* 0x3400000017147823 */ /* 0x000fe20000010014 */
[C---:B------:R-:W-:Y:S01]  /*83b0*/  FMUL R37, R7.reuse, R13 ;  /* 0x0000000d07257220 */ /* 0x040fe20000400000 */
[C---:B------:R-:W-:Y:S01]  /*83c0*/  FMUL R40, R7.reuse, R15 ;  /* 0x0000000f07287220 */ /* 0x040fe20000400000 */
[----:B------:R-:W-:Y:S01]  /*83d0*/  FMUL R42, R7, R18 ;  /* 0x00000012072a7220 */ /* 0x000fe20000400000 */
[----:B------:R-:W-:Y:S01]  /*83e0*/  FFMA.FTZ R4, R19, R4, 0.28857114911079406738 ;  /* 0x3e93bf9913047423 */ /* 0x000fe20000010004 */
[----:B------:R-:W-:Y:S01]  /*83f0*/  LEA.HI R0, R24, R29, RZ, 0x1f ;  /* 0x0000001d18007211 */ /* 0x000fe200078ff8ff */
[C---:B------:R-:W-:Y:S01]  /*8400*/  FMUL R41, R7.reuse, R82 ;  /* 0x0000005207297220 */ /* 0x040fe20000400000 */
        /* <DEDUP_REMOVED lines=24> */
[----:B------:R-:W-:Y:S01]  /*8590*/  FMUL R13, R7, R130 ;  /* 0x00000082070d7220 */ /* 0x000fe20000400000 */
[----:B------:R-:W-:-:S02]  /*85a0*/  IMAD.IADD R46, R46, 0x1, R25 ;  /* 0x000000012e2e7824 */ /* 0x000fc400078e0219 */
[C---:B0-----:R-:W-:Y:S01]  /*85b0*/  FMUL R44, R6.reuse, R27 ;  /* 0x0000001b062c7220 */ /* 0x041fe20000400000 */
[C---:B------:R-:W-:Y:S01]  /*85c0*/  FMUL R48, R6.reuse, R35 ;  /* 0x0000002306307220 */ /* 0x040fe20000400000 */
[----:B------:R-:W-:Y:S01]  /*85d0*/  FMUL R29, R6, R69 ;  /* 0x00000045061d7220 */ /* 0x000fe20000400000 */
[----:B------:R-:W-:Y:S01]  /*85e0*/  FFMA.FTZ R7, R22, R5, -0.36067417263984680176 ;  /* 0xbeb8aa4916077423 */ /* 0x000fe20000010005 */
        /* <DEDUP_REMOVED lines=29> */
[----:B------:R-:W-:Y:S01]  /*87c0*/  FFMA.FTZ R6, R19, R4, -0.36067417263984680176 ;  /* 0xbeb8aa4913067423 */ /* 0x000fe20000010004 */
[C---:B------:R-:W-:Y:S01]  /*87d0*/  FFMA.FTZ R7, R22.reuse, R7, 0.48089820146560668945 ;  /* 0x3ef6384a16077423 */ /* 0x040fe20000010007 */
[----:B------:R-:W-:Y:S01]  /*87e0*/  F2FP.F16.F32.PACK_AB R17, R17, R64 ;  /* 0x000000401111723e */ /* 0x000fe200000000ff */
[----:B------:R-:W0:Y:S01]  /*87f0*/  LDC R2, c[0x0][0x278] ;  /* 0x00009e00ff027b82 */ /* 0x000e220000000800 */
[----:B------:R-:W-:Y:S01]  /*8800*/  FFMA.FTZ R6, R19, R6, 0.48089820146560668945 ;  /* 0x3ef6384a13067423 */ /* 0x000fe20000010006 */
[----:B------:R-:W-:Y:S01]  /*8810*/  FFMA.FTZ R7, R22, R7, -0.72134751081466674805 ;  /* 0xbf38aa3b16077423 */ /* 0x000fe20000010007 */
[----:B------:R-:W-:Y:S01]  /*8820*/  F2FP.F16.F32.PACK_AB R5, R171, R12 ;  /* 0x0000000cab05723e */ /* 0x000fe200000000ff */
[----:B------:R-:W1:Y:S01]  /*8830*/  S2R R176, SR_CTAID.X ;  /* 0x0000000000b07919 */ /* 0x000e620000002500 */
[----:B------:R-:W-:Y:S01]  /*8840*/  FFMA.FTZ R12, R19, R6, -0.72134751081466674805 ;  /* 0xbf38aa3b130c7423 */ /* 0x000fe20000010006 */
[----:B------:R-:W-:Y:S01]  /*8850*/  F2FP.F16.F32.PACK_AB R6, R126, R13 ;  /* 0x0000000d7e06723e */ /* 0x000fe200000000ff */
[----:B------:R-:W-:Y:S01]  /*8860*/  FMUL R13, R22, R7 ;  /* 0x00000007160d7220 */ /* 0x000fe20000400000 */
[----:B------:R-:W-:Y:S01]  /*8870*/  F2FP.F16.F32.PACK_AB R4, R173, R62 ;  /* 0x0000003ead04723e */ /* 0x000fe200000000ff */
[C---:B------:R-:W-:Y:S01]  /*8880*/  FMUL R12, R19.reuse, R12 ;  /* 0x0000000c130c7220 */ /* 0x040fe20000400000 */
[----:B------:R-:W-:Y:S01]  /*8890*/  F2FP.F16.F32.PACK_AB R7, R124, R175 ;  /* 0x000000af7c07723e */ /* 0x000fe200000000ff */
[----:B------:R-:W-:Y:S01]  /*88a0*/  FMUL R13, R22, R13 ;  /* 0x0000000d160d7220 */ /* 0x000fe20000400000 */
[----:B------:R-:W-:Y:S01]  /*88b0*/  F2FP.F16.F32.PACK_AB R16, R16, R169 ;  /* 0x000000a91010723e */ /* 0x000fe200000000ff */
[C---:B------:R-:W-:Y:S01]  /*88c0*/  FMUL R12, R19.reuse, R12 ;  /* 0x0000000c130c7220 */ /* 0x040fe20000400000 */
[----:B------:R-:W-:Y:S01]  /*88d0*/  F2FP.F16.F32.PACK_AB R18, R18, R165 ;  /* 0x000000a51212723e */ /* 0x000fe200000000ff */
[----:B------:R2:W-:Y:S01]  /*88e0*/  STSM.16.M88.4 [R46], R4 ;  /* 0x000000042e007844 */ /* 0x0005e20000000200 */
[----:B------:R-:W-:Y:S01]  /*88f0*/  ISETP.GE.U32.AND P1, PT, R68, 0x7f800000, PT ;  /* 0x7f8000004400780c */ /* 0x000fe20003f26070 */
[----:B------:R-:W-:Y:S01]  /*8900*/  FFMA.FTZ R12, R19, 1.4426950216293334961, R12 ;  /* 0x3fb8aa3b130c7823 */ /* 0x000fe2000001000c */
[----:B------:R-:W-:Y:S01]  /*8910*/  F2FP.F16.F32.PACK_AB R19, R116, R163 ;  /* 0x000000a37413723e */ /* 0x000fe200000000ff */
[----:B------:R-:W-:Y:S01]  /*8920*/  BAR.SYNC.DEFER_BLOCKING 0x0 ;  /* 0x0000000000007b1d */ /* 0x000fe20000010000 */
[----:B------:R-:W-:Y:S01]  /*8930*/  FFMA.FTZ R13, R22, 1.4426950216293334961, R13 ;  /* 0x3fb8aa3b160d7823 */ /* 0x000fe2000001000d */
[----:B------:R-:W-:Y:S01]  /*8940*/  FADD R63, R21, R12 ;  /* 0x0000000c153f7221 */ /* 0x000fe20000000000 */
[----:B------:R-:W-:-:S02]  /*8950*/  F2FP.F16.F32.PACK_AB R21, R14, R155 ;  /* 0x0000009b0e15723e */ /* 0x000fc400000000ff */
[----:B------:R-:W-:Y:S01]  /*8960*/  FADD R62, R20, R13 ;  /* 0x0000000d143e7221 */ /* 0x000fe20000000000 */
[----:B------:R-:W-:Y:S01]  /*8970*/  F2FP.F16.F32.PACK_AB R22, R110, R15 ;  /* 0x0000000f6e16723e */ /* 0x000fe200000000ff */
[----:B------:R-:W-:Y:S01]  /*8980*/  ULDC.64 UR4, c[0x0][0x270] ;  /* 0x00009c0000047ab9 */ /* 0x000fe20000000a00 */
[----:B------:R-:W-:Y:S01]  /*8990*/  ISETP.GE.U32.AND P3, PT, R183, 0x7f800000, PT ;  /* 0x7f800000b700780c */ /* 0x000fe20003f66070 */
[----:B------:R-:W-:Y:S01]  /*89a0*/  UIMAD UR4, UR7, UR4, URZ ;  /* 0x00000004070472a4 */ /* 0x000fe2000f8e023f */
[----:B------:R-:W-:Y:S01]  /*89b0*/  @P1 IMAD.MOV.U32 R12, RZ, RZ, 0x7f800000 ;  /* 0x7f800000ff0c1424 */ /* 0x000fe200078e00ff */
[----:B------:R-:W-:Y:S02]  /*89c0*/  F2FP.F16.F32.PACK_AB R23, R23, R112 ;  /* 0x000000701717723e */ /* 0x000fe400000000ff */
[----:B--2---:R-:W-:Y:S01]  /*89d0*/  LOP3.LUT R4, R178, 0x7f, RZ, 0xc0, !PT ;  /* 0x0000007fb2047812 */ /* 0x004fe200078ec0ff */
[----:B------:R-:W-:Y:S01]  /*89e0*/  @P1 FFMA.FTZ R63, R68, R12, +INF ;  /* 0x7f800000443f1423 */ /* 0x000fe2000001000c */
[----:B------:R-:W-:-:S02]  /*89f0*/  SHF.R.U32.HI R3, RZ, 0x6, R178 ;  /* 0x00000006ff037819 */ /* 0x000fc400000116b2 */
[----:B------:R-:W-:Y:S01]  /*8a00*/  LEA R64, R4, UR16, 0x4 ;  /* 0x0000001004407c11 */ /* 0x000fe2000f8e20ff */
[----:B-1----:R-:W-:Y:S01]  /*8a10*/  IMAD.SHL.U32 R176, R176, 0x40, RZ ;  /* 0x00000040b0b07824 */ /* 0x002fe200078e00ff */
[----:B------:R-:W-:Y:S02]  /*8a20*/  SGXT.U32 R3, R3, 0x1 ;  /* 0x000000010303781a */ /* 0x000fe40000000000 */
[----:B------:R-:W-:Y:S01]  /*8a30*/  @P3 IMAD.MOV.U32 R20, RZ, RZ, 0x7f800000 ;  /* 0x7f800000ff143424 */ /* 0x000fe200078e00ff */
[----:B------:R-:W-:Y:S01]  /*8a40*/  F2FP.F16.F32.PACK_AB R24, R24, R27 ;  /* 0x0000001b1818723e */ /* 0x000fe200000000ff */
[----:B------:R-:W1:Y:S02]  /*8a50*/  LDS.128 R4, [R64] ;  /* 0x0000000040047984 */ /* 0x000e640000000c00 */
[----:B------:R-:W-:Y:S01]  /*8a60*/  @P3 FFMA.FTZ R62, R183, R20, +INF ;  /* 0x7f800000b73e3423 */ /* 0x000fe20000010014 */
[----:B------:R-:W-:Y:S01]  /*8a70*/  F2FP.F16.F32.PACK_AB R20, R153, R60 ;  /* 0x0000003c9914723e */ /* 0x000fe200000000ff */
[----:B0-----:R-:W-:Y:S01]  /*8a80*/  IMAD R3, R3, R2, RZ ;  /* 0x0000000203037224 */ /* 0x001fe200078e02ff */
[----:B------:R-:W-:Y:S01]  /*8a90*/  BAR.SYNC.DEFER_BLOCKING 0x0 ;  /* 0x0000000000007b1d */ /* 0x000fe20000010000 */
[----:B------:R-:W-:-:S02]  /*8aa0*/  F2FP.F16.F32.PACK_AB R25, R25, R58 ;  /* 0x0000003a1919723e */ /* 0x000fc400000000ff */
[----:B------:R-:W-:Y:S01]  /*8ab0*/  IMAD R109, R2, 0x2, R3 ;  /* 0x00000002026d7824 */ /* 0x000fe200078e0203 */
[----:B------:R-:W-:Y:S02]  /*8ac0*/  F2FP.F16.F32.PACK_AB R26, R26, R151 ;  /* 0x000000971a1a723e */ /* 0x000fe400000000ff */
[----:B------:R-:W-:Y:S01]  /*8ad0*/  F2FP.F16.F32.PACK_AB R27, R104, R149 ;  /* 0x00000095681b723e */ /* 0x000fe200000000ff */
[----:B------:R-:W-:Y:S01]  /*8ae0*/  IMAD R9, R2, 0x2, R109 ;  /* 0x0000000202097824 */ /* 0x000fe200078e026d */
[----:B------:R-:W-:Y:S02]  /*8af0*/  F2FP.F16.F32.PACK_AB R32, R32, R35 ;  /* 0x000000232020723e */ /* 0x000fe400000000ff */
[----:B------:R-:W-:Y:S01]  /*8b00*/  F2FP.F16.F32.PACK_AB R33, R33, R56 ;  /* 0x000000382121723e */ /* 0x000fe200000000ff */
[----:B------:R-:W-:Y:S01]  /*8b10*/  IMAD R107, R2, 0x2, R9 ;  /* 0x00000002026b7824 */ /* 0x000fe200078e0209 */
[----:B------:R-:W-:Y:S02]  /*8b20*/  F2FP.F16.F32.PACK_AB R34, R34, R147 ;  /* 0x000000932222723e */ /* 0x000fe400000000ff */
[----:B------:R-:W-:Y:S01]  /*8b30*/  F2FP.F16.F32.PACK_AB R35, R100, R145 ;  /* 0x000000916423723e */ /* 0x000fe200000000ff */
[----:B------:R-:W-:Y:S01]  /*8b40*/  IMAD R105, R2, 0x2, R107 ;  /* 0x0000000202697824 */ /* 0x000fe200078e026b */
[----:B------:R-:W-:-:S02]  /*8b50*/  F2FP.F16.F32.PACK_AB R28, R28, R69 ;  /* 0x000000451c1c723e */ /* 0x000fc400000000ff */
[----:B------:R-:W-:Y:S01]  /*8b60*/  F2FP.F16.F32.PACK_AB R29, R29, R54 ;  /* 0x000000361d1d723e */ /* 0x000fe200000000ff */
[----:B------:R-:W-:Y:S01]  /*8b70*/  IMAD R103, R2, 0x2, R105 ;  /* 0x0000000202677824 */ /* 0x000fe200078e0269 */
[----:B------:R-:W-:Y:S02]  /*8b80*/  F2FP.F16.F32.PACK_AB R30, R30, R45 ;  /* 0x0000002d1e1e723e */ /* 0x000fe400000000ff */
[----:B------:R-:W-:Y:S01]  /*8b90*/  F2FP.F16.F32.PACK_AB R31, R31, R42 ;  /* 0x0000002a1f1f723e */ /* 0x000fe200000000ff */
[C---:B------:R-:W-:Y:S01]  /*8ba0*/  IMAD R101, R2.reuse, 0x2, R103 ;  /* 0x0000000202657824 */ /* 0x040fe200078e0267 */
[----:B------:R-:W-:Y:S01]  /*8bb0*/  STSM.16.M88.4 [R46], R16 ;  /* 0x000000102e007844 */ /* 0x000fe20000000200 */
[----:B------:R-:W-:Y:S02]  /*8bc0*/  BAR.SYNC.DEFER_BLOCKING 0x0 ;  /* 0x0000000000007b1d */ /* 0x000fe40000010000 */
[----:B------:R-:W-:Y:S01]  /*8bd0*/  IMAD R47, R2, 0x2, R101 ;  /* 0x00000002022f7824 */ /* 0x000fe200078e0265 */
[----:B------:R-:W-:-:S02]  /*8be0*/  FSETP.NEU.AND P2, PT, R68, RZ, PT ;  /* 0x000000ff4400720b */ /* 0x000fc40003f4d000 */
[----:B------:R-:W-:Y:S01]  /*8bf0*/  LOP3.LUT R176, R176, 0x3f, R178, 0xf8, !PT ;  /* 0x0000003fb0b07812 */ /* 0x000fe200078ef8b2 */
[----:B------:R-:W-:Y:S02]  /*8c00*/  IMAD R99, R2, 0x2, R47 ;  /* 0x0000000202637824 */ /* 0x000fe400078e022f */
[----:B------:R-:W0:Y:S01]  /*8c10*/  LDC.64 R68, c[0x0][0x228] ;  /* 0x00008a00ff447b82 */ /* 0x000e220000000a00 */
[----:B------:R-:W-:Y:S01]  /*8c20*/  F2FP.F16.F32.PACK_AB R38, R38, R41 ;  /* 0x000000292626723e */ /* 0x000fe200000000ff */
[----:B------:R-:W-:Y:S01]  /*8c30*/  IMAD R51, R2, 0x2, R99 ;  /* 0x0000000202337824 */ /* 0x000fe200078e0263 */
[----:B------:R-:W-:Y:S01]  /*8c40*/  F2FP.F16.F32.PACK_AB R39, R39, R8 ;  /* 0x000000082727723e */ /* 0x000fe200000000ff */
[----:B------:R-:W-:Y:S01]  /*8c50*/  IMAD R42, R176, UR5, RZ ;  /* 0x00000005b02a7c24 */ /* 0x000fe2000f8e02ff */
[----:B------:R-:W-:Y:S01]  /*8c60*/  USHF.L.U32 UR5, UR4, 0x1, URZ ;  /* 0x0000000104057899 */ /* 0x000fe2000800063f */
[----:B------:R-:W-:Y:S01]  /*8c70*/  IMAD R66, R2, 0x2, R51 ;  /* 0x0000000202427824 */ /* 0x000fe200078e0233 */
[----:B------:R-:W-:-:S03]  /*8c80*/  FSETP.NEU.AND P1, PT, R183, RZ, PT ;  /* 0x000000ffb700720b */ /* 0x000fc60003f2d000 */
[----:B------:R-:W-:-:S04]  /*8c90*/  IMAD R55, R2, 0x2, R66 ;  /* 0x0000000202377824 */ /* 0x000fc800078e0242 */
[C---:B------:R-:W-:Y:S01]  /*8ca0*/  IMAD R70, R2.reuse, 0x2, R55 ;  /* 0x0000000202467824 */ /* 0x040fe200078e0237 */
[----:B------:R-:W2:Y:S03]  /*8cb0*/  LDS.128 R12, [R64] ;  /* 0x00000000400c7984 */ /* 0x000ea60000000c00 */
[C---:B------:R-:W-:Y:S01]  /*8cc0*/  IMAD R59, R2.reuse, 0x2, R70 ;  /* 0x00000002023b7824 */ /* 0x040fe200078e0246 */
[----:B------:R-:W-:Y:S03]  /*8cd0*/  BAR.SYNC.DEFER_BLOCKING 0x0 ;  /* 0x0000000000007b1d */ /* 0x000fe60000010000 */
[----:B------:R-:W-:-:S04]  /*8ce0*/  IMAD R74, R2, 0x2, R59 ;  /* 0x00000002024a7824 */ /* 0x000fc800078e023b */
[----:B------:R-:W-:-:S04]  /*8cf0*/  IMAD R67, R2, 0x2, R74 ;  /* 0x0000000202437824 */ /* 0x000fc800078e024a */
[----:B------:R-:W-:-:S04]  /*8d00*/  IMAD R71, R2, 0x2, R67 ;  /* 0x0000000202477824 */ /* 0x000fc800078e0243 */
[----:B------:R-:W-:-:S04]  /*8d10*/  IMAD R78, R2, 0x2, R71 ;  /* 0x00000002024e7824 */ /* 0x000fc800078e0247 */
[----:B------:R-:W-:-:S04]  /*8d20*/  IMAD R73, R2, 0x2, R78 ;  /* 0x0000000202497824 */ /* 0x000fc800078e024e */
[C---:B------:R-:W-:Y:S01]  /*8d30*/  IMAD R75, R2.reuse, 0x2, R73 ;  /* 0x00000002024b7824 */ /* 0x040fe200078e0249 */
[----:B------:R-:W-:Y:S03]  /*8d40*/  STSM.16.M88.4 [R46], R20 ;  /* 0x000000142e007844 */ /* 0x000fe60000000200 */
        /* <DEDUP_REMOVED lines=8> */
[----:B------:R-:W3:Y:S03]  /*8dd0*/  LDS.128 R16, [R64] ;  /* 0x0000000040107984 */ /* 0x000ee60000000c00 */
        /* <DEDUP_REMOVED lines=17> */
[----:B------:R-:W4:Y:S03]  /*8ef0*/  LDS.128 R20, [R64] ;  /* 0x0000000040147984 */ /* 0x000f260000000c00 */
        /* <DEDUP_REMOVED lines=8> */
[----:B------:R5:W-:Y:S03]  /*8f80*/  STSM.16.M88.4 [R46], R32 ;  /* 0x000000202e007844 */ /* 0x000be60000000200 */
[C---:B------:R-:W-:Y:S01]  /*8f90*/  IMAD R131, R2.reuse, 0x2, R139 ;  /* 0x0000000202837824 */ /* 0x040fe200078e028b */
[----:B------:R-:W-:Y:S03]  /*8fa0*/  BAR.SYNC.DEFER_BLOCKING 0x0 ;  /* 0x0000000000007b1d */ /* 0x000fe60000010000 */
[----:B------:R-:W-:-:S04]  /*8fb0*/  IMAD R123, R2, 0x2, R131 ;  /* 0x00000002027b7824 */ /* 0x000fc800078e0283 */
[----:B------:R-:W-:-:S04]  /*8fc0*/  IMAD R133, R2, 0x2, R123 ;  /* 0x0000000202857824 */ /* 0x000fc800078e027b */
[----:B------:R-:W-:Y:S01]  /*8fd0*/  IMAD R125, R2, 0x2, R133 ;  /* 0x00000002027d7824 */ /* 0x000fe200078e0285 */
[----:B-----5:R-:W-:-:S03]  /*8fe0*/  F2FP.F16.F32.PACK_AB R32, R52, R61 ;  /* 0x0000003d3420723e */ /* 0x020fc600000000ff */
[----:B------:R-:W-:Y:S01]  /*8ff0*/  IMAD R135, R2, 0x2, R125 ;  /* 0x0000000202877824 */ /* 0x000fe200078e027d */
[----:B------:R-:W-:Y:S02]  /*9000*/  F2FP.F16.F32.PACK_AB R33, R50, R57 ;  /* 0x000000393221723e */ /* 0x000fe400000000ff */
[----:B------:R-:W-:Y:S01]  /*9010*/  F2FP.F16.F32.PACK_AB R34, R37, R40 ;  /* 0x000000282522723e */ /* 0x000fe200000000ff */
[----:B------:R-:W-:Y:S01]  /*9020*/  IMAD.SHL.U32 R37, R42, 0x2, RZ ;  /* 0x000000022a257824 */ /* 0x000fe200078e00ff */
[----:B------:R-:W-:Y:S01]  /*9030*/  F2FP.F16.F32.PACK_AB R35, R36, R43 ;  /* 0x0000002b2423723e */ /* 0x000fe200000000ff */
[----:B------:R-:W-:Y:S01]  /*9040*/  IMAD R127, R2, 0x2, R135 ;  /* 0x00000002027f7824 */ /* 0x000fe200078e0287 */
[----:B------:R-:W-:Y:S01]  /*9050*/  F2FP.F16.F32.PACK_AB R36, R48, R53 ;  /* 0x000000353024723e */ /* 0x000fe200000000ff */
[----:B------:R-:W-:Y:S01]  /*9060*/  IMAD.HI R42, R42, 0x2, RZ ;  /* 0x000000022a2a7827 */ /* 0x000fe200078e02ff */
[----:B0-----:R-:W-:Y:S01]  /*9070*/  IADD3 R142, P3, P4, R37, UR5, R68 ;  /* 0x00000005258e7c10 */ /* 0x001fe2000fc7e044 */
[----:B------:R-:W-:Y:S01]  /*9080*/  UIMAD.WIDE UR4, UR4, 0x2, URZ ;  /* 0x00000002040478a5 */ /* 0x000fe2000f8e023f */
[----:B------:R-:W0:Y:S01]  /*9090*/  LDS.128 R24, [R64] ;  /* 0x0000000040187984 */ /* 0x000e220000000c00 */
[----:B------:R-:W-:Y:S01]  /*90a0*/  IMAD R137, R2, 0x2, R127 ;  /* 0x0000000202897824 */ /* 0x000fe200078e027f */
[----:B------:R-:W-:Y:S01]  /*90b0*/  F2FP.F16.F32.PACK_AB R37, R44, R49 ;  /* 0x000000312c25723e */ /* 0x000fe200000000ff */
[----:B------:R-:W-:Y:S02]  /*90c0*/  BAR.SYNC.DEFER_BLOCKING 0x0 ;  /* 0x0000000000007b1d */ /* 0x000fe40000010000 */
[----:B------:R-:W-:Y:S01]  /*90d0*/  IMAD R129, R2, 0x2, R137 ;  /* 0x0000000202817824 */ /* 0x000fe200078e0289 */
[----:B------:R-:W-:-:S02]  /*90e0*/  IADD3.X R166, R42, UR5, R69, P3, P4 ;  /* 0x000000052aa67c10 */ /* 0x000fc40009fe8445 */
[-C--:B------:R-:W-:Y:S01]  /*90f0*/  LEA R42, P5, R3, R142.reuse, 0x1 ;  /* 0x0000008e032a7211 */ /* 0x080fe200078a08ff */
[C---:B------:R-:W-:Y:S01]  /*9100*/  IMAD R145, R2.reuse, 0x2, R129 ;  /* 0x0000000202917824 */ /* 0x040fe200078e0281 */
[----:B------:R-:W-:Y:S01]  /*9110*/  LEA R40, P6, R109, R142, 0x1 ;  /* 0x0000008e6d287211 */ /* 0x000fe200078c08ff */
[----:B------:R-:W-:Y:S01]  /*9120*/  ULDC UR4, c[0x0][0x27c] ;  /* 0x00009f0000047ab9 */ /* 0x000fe20000000800 */
[----:B------:R-:W-:Y:S01]  /*9130*/  LEA.HI.X.SX32 R43, R3, R166, 0x1, P5 ;  /* 0x000000a6032b7211 */ /* 0x000fe200028f0eff */
[C---:B------:R-:W-:Y:S01]  /*9140*/  IMAD R147, R2.reuse, 0x2, R145 ;  /* 0x0000000202937824 */ /* 0x040fe200078e0291 */
[----:B------:R-:W-:Y:S01]  /*9150*/  LEA R44, P5, R105, R142, 0x1 ;  /* 0x0000008e692c7211 */ /* 0x000fe200078a08ff */
[----:B------:R-:W-:Y:S01]  /*9160*/  UIMAD UR4, UR7, UR4, URZ ;  /* 0x00000004070472a4 */ /* 0x000fe2000f8e023f */
[-C--:B------:R-:W-:Y:S01]  /*9170*/  LEA.HI.X.SX32 R41, R109, R166.reuse, 0x1, P6 ;  /* 0x000000a66d297211 */ /* 0x080fe200030f0eff */
[C---:B------:R-:W-:Y:S01]  /*9180*/  IMAD R151, R2.reuse, 0x2, R147 ;  /* 0x0000000202977824 */ /* 0x040fe200078e0293 */
[----:B------:R-:W-:Y:S01]  /*9190*/  LEA.HI.X.SX32 R45, R105, R166, 0x1, P5 ;  /* 0x000000a6692d7211 */ /* 0x000fe200028f0eff */
[----:B------:R-:W-:Y:S01]  /*91a0*/  USHF.L.U32 UR7, UR4, 0x2, URZ ;  /* 0x0000000204077899 */ /* 0x000fe2000800063f */
[-C--:B------:R-:W-:Y:S01]  /*91b0*/  LEA R48, P5, R99, R142.reuse, 0x1 ;  /* 0x0000008e63307211 */ /* 0x080fe200078a08ff */
[C---:B------:R-:W-:Y:S01]  /*91c0*/  IMAD R149, R2.reuse, 0x2, R151 ;  /* 0x0000000202957824 */ /* 0x040fe200078e0297 */
[----:B------:R-:W-:Y:S01]  /*91d0*/  LEA R8, P3, R9, R142, 0x1 ;  /* 0x0000008e09087211 */ /* 0x000fe200078608ff */
[----:B------:R-:W-:Y:S01]  /*91e0*/  UIMAD.WIDE UR4, UR4, 0x4, URZ ;  /* 0x00000004040478a5 */ /* 0x000fe2000f8e023f */
[----:B------:R-:W-:Y:S01]  /*91f0*/  LEA.HI.X.SX32 R49, R99, R166, 0x1, P5 ;  /* 0x000000a663317211 */ /* 0x000fe200028f0eff */
[----:B------:R-:W-:Y:S01]  /*9200*/  IMAD R153, R2, 0x2, R149 ;  /* 0x0000000202997824 */ /* 0x000fe200078e0295 */
[----:B------:R-:W-:Y:S01]  /*9210*/  LEA R56, P5, R70, R142, 0x1 ;  /* 0x0000008e46387211 */ /* 0x000fe200078a08ff */
[----:B------:R-:W-:Y:S02]  /*9220*/  STSM.16.M88.4 [R46], R28 ;  /* 0x0000001c2e007844 */ /* 0x000fe40000000200 */
[----:B------:R-:W-:Y:S01]  /*9230*/  IMAD R163, R2, 0x2, R153 ;  /* 0x0000000202a37824 */ /* 0x000fe200078e0299 */
[----:B------:R-:W-:Y:S01]  /*9240*/  LEA.HI.X.SX32 R57, R70, R166, 0x1, P5 ;  /* 0x000000a646397211 */ /* 0x000fe200028f0eff */
[----:B------:R-:W-:Y:S01]  /*9250*/  BAR.SYNC.DEFER_BLOCKING 0x0 ;  /* 0x0000000000007b1d */ /* 0x000fe20000010000 */
[----:B------:R-:W-:Y:S01]  /*9260*/  LEA R68, P5, R71, R142, 0x1 ;  /* 0x0000008e47447211 */ /* 0x000fe200078a08ff */
[----:B------:R-:W-:Y:S01]  /*9270*/  IMAD R165, R2, 0x2, R163 ;  /* 0x0000000202a57824 */ /* 0x000fe200078e02a3 */
[----:B------:R-:W-:-:S02]  /*9280*/  LEA.HI.X.SX32 R9, R9, R166, 0x1, P3 ;  /* 0x000000a609097211 */ /* 0x000fc400018f0eff */
[----:B------:R-:W-:Y:S01]  /*9290*/  LEA.HI.X.SX32 R69, R71, R166, 0x1, P5 ;  /* 0x000000a647457211 */ /* 0x000fe200028f0eff */
[----:B------:R-:W-:Y:S01]  /*92a0*/  IMAD R164, R2, 0x2, R165 ;  /* 0x0000000202a47824 */ /* 0x000fe200078e02a5 */
[-C--:B------:R-:W-:Y:S02]  /*92b0*/  LEA R2, P4, R107, R142.reuse, 0x1 ;  /* 0x0000008e6b027211 */ /* 0x080fe400078808ff */
[----:B------:R-:W-:Y:S02]  /*92c0*/  LEA R76, P5, R77, R142, 0x1 ;  /* 0x0000008e4d4c7211 */ /* 0x000fe400078a08ff */
[-C--:B------:R-:W-:Y:S02]  /*92d0*/  LEA.HI.X.SX32 R3, R107, R166.reuse, 0x1, P4 ;  /* 0x000000a66b037211 */ /* 0x080fe400020f0eff */
[----:B------:R-:W-:Y:S02]  /*92e0*/  LEA.HI.X.SX32 R77, R77, R166, 0x1, P5 ;  /* 0x000000a64d4d7211 */ /* 0x000fe400028f0eff */
[----:B------:R-:W-:-:S04]  /*92f0*/  LEA R84, P5, R85, R142, 0x1 ;  /* 0x0000008e55547211 */ /* 0x000fc800078a08ff */
[----:B------:R-:W-:Y:S02]  /*9300*/  LEA.HI.X.SX32 R85, R85, R166, 0x1, P5 ;  /* 0x000000a655557211 */ /* 0x000fe400028f0eff */
[C---:B------:R-:W-:Y:S01]  /*9310*/  LEA R106, P5, R94.reuse, R142, 0x1 ;  /* 0x0000008e5e6a7211 */ /* 0x040fe200078a08ff */
[----:B------:R-:W5:Y:S03]  /*9320*/  LDS.128 R28, [R64] ;  /* 0x00000000401c7984 */ /* 0x000f660000000c00 */
[----:B------:R-:W-:Y:S01]  /*9330*/  LEA.HI.X.SX32 R107, R94, R166, 0x1, P5 ;  /* 0x000000a65e6b7211 */ /* 0x000fe200028f0eff */
[----:B------:R-:W-:Y:S01]  /*9340*/  BAR.SYNC.DEFER_BLOCKING 0x0 ;  /* 0x0000000000007b1d */ /* 0x000fe20000010000 */
[----:B------:R-:W-:-:S05]  /*9350*/  LEA R94, P5, R90, R142, 0x1 ;  /* 0x0000008e5a5e7211 */ /* 0x000fca00078a08ff */
[----:B------:R-:W-:Y:S02]  /*9360*/  STSM.16.M88.4 [R46], R32 ;  /* 0x000000202e007844 */ /* 0x000fe40000000200 */
[----:B------:R-:W-:Y:S06]  /*9370*/  BAR.SYNC.DEFER_BLOCKING 0x0 ;  /* 0x0000000000007b1d */ /* 0x000fec0000010000 */
[----:B------:R-:W5:Y:S02]  /*9380*/  LDS.128 R32, [R64] ;  /* 0x0000000040207984 */ /* 0x000f640000000c00 */
[----:B------:R-:W-:Y:S06]  /*9390*/  BAR.SYNC.DEFER_BLOCKING 0x0 ;  /* 0x0000000000007b1d */ /* 0x000fec0000010000 */
[----:B------:R1:W-:Y:S02]  /*93a0*/  STSM.16.M88.4 [R46], R36 ;  /* 0x000000242e007844 */ /* 0x0003e40000000200 */
[----:B------:R-:W-:Y:S01]  /*93b0*/  BAR.SYNC.DEFER_BLOCKING 0x0 ;  /* 0x0000000000007b1d */ /* 0x000fe20000010000 */
[----:B-1----:R-:W-:-:S02]  /*93c0*/  LEA R36, P6, R103, R142, 0x1 ;  /* 0x0000008e67247211 */ /* 0x002fc400078c08ff */
[----:B------:R-:W-:Y:S02]  /*93d0*/  LEA R38, P3, R101, R142, 0x1 ;  /* 0x0000008e65267211 */ /* 0x000fe400078608ff */
[----:B------:R-:W-:Y:S02]  /*93e0*/  LEA.HI.X.SX32 R37, R103, R166, 0x1, P6 ;  /* 0x000000a667257211 */ /* 0x000fe400030f0eff */
[-C--:B------:R-:W-:Y:S02]  /*93f0*/  LEA R50, P6, R51, R142.reuse, 0x1 ;  /* 0x0000008e33327211 */ /* 0x080fe400078c08ff */
[----:B------:R-:W-:Y:S02]  /*9400*/  LEA R46, P4, R47, R142, 0x1 ;  /* 0x0000008e2f2e7211 */ /* 0x000fe400078808ff */
[----:B------:R-:W-:Y:S02]  /*9410*/  LEA.HI.X.SX32 R51, R51, R166, 0x1, P6 ;  /* 0x000000a633337211 */ /* 0x000fe400030f0eff */
[----:B------:R-:W-:Y:S01]  /*9420*/  LEA R58, P6, R59, R142, 0x1 ;  /* 0x0000008e3b3a7211 */ /* 0x000fe200078c08ff */
[----:B------:R-:W-:Y:S01]  /*9430*/  STG.E.U16 desc[UR18][R42.64], R4 ;  /* 0x000000042a007986 */ /* 0x000fe2000c101512 */
[----:B------:R-:W-:-:S02]  /*9440*/  LEA.HI.X.SX32 R39, R101, R166, 0x1, P3 ;  /* 0x000000a665277211 */ /* 0x000fc400018f0eff */
[----:B------:R-:W-:Y:S01]  /*9450*/  LEA.HI.X.SX32 R59, R59, R166, 0x1, P6 ;  /* 0x000000a63b3b7211 */ /* 0x000fe200030f0eff */
[----:B------:R-:W-:Y:S01]  /*9460*/  STG.E.U16 desc[UR18][R40.64], R5 ;  /* 0x0000000528007986 */ /* 0x000fe2000c101512 */
[-C--:B------:R-:W-:Y:S02]  /*9470*/  LEA R70, P6, R78, R142.reuse, 0x1 ;  /* 0x0000008e4e467211 */ /* 0x080fe400078c08ff */
[----:B------:R-:W-:Y:S01]  /*9480*/  LEA R52, P3, R66, R142, 0x1 ;  /* 0x0000008e42347211 */ /* 0x000fe200078608ff */
[----:B------:R1:W-:Y:S01]  /*9490*/  STG.E.U16 desc[UR18][R8.64], R6 ;  /* 0x0000000608007986 */ /* 0x0003e2000c101512 */
[----:B------:R-:W-:Y:S02]  /*94a0*/  LEA.HI.X.SX32 R71, R78, R166, 0x1, P6 ;  /* 0x000000a64e477211 */ /* 0x000fe400030f0eff */
[----:B------:R-:W-:Y:S01]  /*94b0*/  LEA R78, P6, R79, R142, 0x1 ;  /* 0x0000008e4f4e7211 */ /* 0x000fe200078c08ff */
[----:B------:R2:W-:Y:S01]  /*94c0*/  STG.E.U16 desc[UR18][R2.64], R7 ;  /* 0x0000000702007986 */ /* 0x0005e2000c101512 */
[----:B------:R-:W-:-:S02]  /*94d0*/  LEA.HI.X.SX32 R47, R47, R166, 0x1, P4 ;  /* 0x000000a62f2f7211 */ /* 0x000fc400020f0eff */
[----:B------:R-:W-:Y:S02]  /*94e0*/  LEA.HI.X.SX32 R79, R79, R166, 0x1, P6 ;  /* 0x000000a64f4f7211 */ /* 0x000fe400030f0eff */
[-C--:B------:R-:W-:Y:S02]  /*94f0*/  LEA R100, P6, R97, R142.reuse, 0x1 ;  /* 0x0000008e61647211 */ /* 0x080fe400078c08ff */
[----:B------:R-:W-:Y:S02]  /*9500*/  LEA R54, P4, R55, R142, 0x1 ;  /* 0x0000008e37367211 */ /* 0x000fe400078808ff */
[----:B------:R-:W-:Y:S02]  /*9510*/  LEA.HI.X.SX32 R101, R97, R166, 0x1, P6 ;  /* 0x000000a661657211 */ /* 0x000fe400030f0eff */
[----:B------:R-:W-:Y:S02]  /*9520*/  LEA R108, P6, R93, R142, 0x1 ;  /* 0x0000008e5d6c7211 */ /* 0x000fe400078c08ff */
[----:B------:R-:W-:-:S02]  /*9530*/  LEA.HI.X.SX32 R53, R66, R166, 0x1, P3 ;  /* 0x000000a642357211 */ /* 0x000fc400018f0eff */
[----:B------:R-:W-:Y:S02]  /*9540*/  LEA.HI.X.SX32 R109, R93, R166, 0x1, P6 ;  /* 0x000000a65d6d7211 */ /* 0x000fe400030f0eff */
[-C--:B------:R-:W-:Y:S02]  /*9550*/  LEA R156, P6, R89, R142.reuse, 0x1 ;  /* 0x0000008e599c7211 */ /* 0x080fe400078c08ff */
[----:B------:R-:W-:Y:S02]  /*9560*/  LEA R60, P3, R74, R142, 0x1 ;  /* 0x0000008e4a3c7211 */ /* 0x000fe400078608ff */
[----:B------:R-:W-:Y:S02]  /*9570*/  LEA.HI.X.SX32 R55, R55, R166, 0x1, P4 ;  /* 0x000000a637377211 */ /* 0x000fe400020f0eff */
[----:B------:R-:W-:Y:S02]  /*9580*/  LEA R66, P4, R67, R142, 0x1 ;  /* 0x0000008e43427211 */ /* 0x000fe400078808ff */
[----:B------:R-:W-:-:S02]  /*9590*/  LEA.HI.X.SX32 R157, R89, R166, 0x1, P6 ;  /* 0x000000a6599d7211 */ /* 0x000fc400030f0eff */
[----:B------:R-:W-:Y:S02]  /*95a0*/  LEA R160, P6, R65, R142, 0x1 ;  /* 0x0000008e41a07211 */ /* 0x000fe400078c08ff */
[----:B------:R-:W-:Y:S02]  /*95b0*/  LEA.HI.X.SX32 R61, R74, R166, 0x1, P3 ;  /* 0x000000a64a3d7211 */ /* 0x000fe400018f0eff */
[----:B------:R-:W-:Y:S02]  /*95c0*/  LEA R72, P3, R73, R142, 0x1 ;  /* 0x0000008e49487211 */ /* 0x000fe400078608ff */
[----:B------:R-:W-:Y:S02]  /*95d0*/  LEA.HI.X.SX32 R67, R67, R166, 0x1, P4 ;  /* 0x000000a643437211 */ /* 0x000fe400020f0eff */
[----:B-1----:R-:W-:Y:S02]  /*95e0*/  PRMT R9, R4, 0x7632, R9 ;  /* 0x0000763204097816 */ /* 0x002fe40000000009 */
[----:B------:R-:W-:-:S02]  /*95f0*/  LEA R74, P4, R75, R142, 0x1 ;  /* 0x0000008e4b4a7211 */ /* 0x000fc400078808ff */
[----:B------:R-:W-:Y:S01]  /*9600*/  PRMT R41, R5, 0x7632, R41 ;  /* 0x0000763205297816 */ /* 0x000fe20000000029 */
[----:B------:R1:W-:Y:S01]  /*9610*/  STG.E.U16 desc[UR18][R44.64], R9 ;  /* 0x000000092c007986 */ /* 0x0003e2000c101512 */
[-C--:B------:R-:W-:Y:S02]  /*9620*/  LEA.HI.X.SX32 R161, R65, R166.reuse, 0x1, P6 ;  /* 0x000000a641a17211 */ /* 0x080fe400030f0eff */
[----:B------:R-:W-:Y:S01]  /*9630*/  PRMT R43, R6, 0x7632, R43 ;  /* 0x00007632062b7816 */ /* 0x000fe2000000002b */
[----:B------:R-:W-:Y:S01]  /*9640*/  STG.E.U16 desc[UR18][R36.64], R41 ;  /* 0x0000002924007986 */ /* 0x000fe2000c101512 */
[----:B------:R-:W-:Y:S01]  /*9650*/  PRMT R65, R7, 0x7632, R65 ;  /* 0x0000763207417816 */ /* 0x000fe20000000041 */
[----:B--2---:R-:W-:Y:S01]  /*9660*/  IMAD.SHL.U32 R7, R178, 0x2, RZ ;  /* 0x00000002b2077824 */ /* 0x004fe200078e00ff */
[----:B------:R-:W-:Y:S01]  /*9670*/  LEA.HI.X.SX32 R73, R73, R166, 0x1, P3 ;  /* 0x000000a649497211 */ /* 0x000fe200018f0eff */
[----:B------:R3:W-:Y:S01]  /*9680*/  STG.E.U16 desc[UR18][R38.64], R43 ;  /* 0x0000002b26007986 */ /* 0x0007e2000c101512 */
[----:B------:R-:W-:Y:S01]  /*9690*/  LEA R80, P3, R81, R142, 0x1 ;  /* 0x0000008e51507211 */ /* 0x000fe200078608ff */
[----:B------:R-:W-:Y:S01]  /*96a0*/  IMAD.HI R6, R176, 0x4, RZ ;  /* 0x00000004b0067827 */ /* 0x000fe200078e02ff */
[----:B------:R-:W-:Y:S01]  /*96b0*/  LEA.HI.X.SX32 R75, R75, R166, 0x1, P4 ;  /* 0x000000a64b4b7211 */ /* 0x000fe200020f0eff */
[----:B------:R-:W-:Y:S01]  /*96c0*/  STG.E.U16 desc[UR18][R46.64], R65 ;  /* 0x000000412e007986 */ /* 0x000fe2000c101512 */
[----:B------:R-:W-:Y:S01]  /*96d0*/  LEA R82, P4, R83, R142, 0x1 ;  /* 0x0000008e53527211 */ /* 0x000fe200078808ff */
[----:B-1----:R-:W1:Y:S01]  /*96e0*/  LDC.64 R8, c[0x0][0x230] ;  /* 0x00008c00ff087b82 */ /* 0x002e620000000a00 */
[----:B------:R-:W-:Y:S01]  /*96f0*/  PRMT R3, R12, 0x7632, R3 ;  /* 0x000076320c037816 */ /* 0x000fe20000000003 */
[----:B------:R-:W-:Y:S01]  /*9700*/  STG.E.U16 desc[UR18][R48.64], R12 ;  /* 0x0000000c30007986 */ /* 0x000fe2000c101512 */
[----:B------:R-:W-:-:S02]  /*9710*/  LEA.HI.X.SX32 R81, R81, R166, 0x1, P3 ;  /* 0x000000a651517211 */ /* 0x000fc400018f0eff */
[----:B------:R-:W-:Y:S01]  /*9720*/  PRMT R4, R13, 0x7632, R4 ;  /* 0x000076320d047816 */ /* 0x000fe20000000004 */
[----:B------:R-:W-:Y:S01]  /*9730*/  STG.E.U16 desc[UR18][R50.64], R13 ;  /* 0x0000000d32007986 */ /* 0x000fe2000c101512 */
[----:B------:R-:W-:Y:S02]  /*9740*/  LEA R102, P3, R96, R142, 0x1 ;  /* 0x0000008e60667211 */ /* 0x000fe400078608ff */
[----:B------:R-:W-:Y:S01]  /*9750*/  LEA.HI.X.SX32 R83, R83, R166, 0x1, P4 ;  /* 0x000000a653537211 */ /* 0x000fe200020f0eff */
[----:B------:R4:W-:Y:S01]  /*9760*/  STG.E.U16 desc[UR18][R52.64], R14 ;  /* 0x0000000e34007986 */ /* 0x0009e2000c101512 */
[----:B------:R-:W-:Y:S02]  /*9770*/  PRMT R5, R14, 0x7632, R5 ;  /* 0x000076320e057816 */ /* 0x000fe40000000005 */
[----:B------:R-:W-:Y:S01]  /*9780*/  LEA R104, P4, R95, R142, 0x1 ;  /* 0x0000008e5f687211 */ /* 0x000fe200078808ff */
[----:B------:R2:W-:Y:S01]  /*9790*/  STG.E.U16 desc[UR18][R54.64], R15 ;  /* 0x0000000f36007986 */ /* 0x0005e2000c101512 */
[----:B------:R-:W-:-:S02]  /*97a0*/  PRMT R2, R15, 0x7632, R2 ;  /* 0x000076320f027816 */ /* 0x000fc40000000002 */
[----:B------:R-:W-:Y:S01]  /*97b0*/  LEA.HI.X.SX32 R103, R96, R166, 0x1, P3 ;  /* 0x000000a660677211 */ /* 0x000fe200018f0eff */
[----:B------:R-:W-:Y:S01]  /*97c0*/  STG.E.U16 desc[UR18][R56.64], R3 ;  /* 0x0000000338007986 */ /* 0x000fe2000c101512 */
[----:B------:R-:W-:Y:S02]  /*97d0*/  LEA R96, P3, R92, R142, 0x1 ;  /* 0x0000008e5c607211 */ /* 0x000fe400078608ff */
[----:B------:R-:W-:Y:S01]  /*97e0*/  LEA.HI.X.SX32 R105, R95, R166, 0x1, P4 ;  /* 0x000000a65f697211 */ /* 0x000fe200020f0eff */
[----:B------:R-:W-:Y:S01]  /*97f0*/  STG.E.U16 desc[UR18][R58.64], R4 ;  /* 0x000000043a007986 */ /* 0x000fe2000c101512 */
[----:B------:R-:W-:Y:S02]  /*9800*/  LEA R154, P4, R91, R142, 0x1 ;  /* 0x0000008e5b9a7211 */ /* 0x000fe400078808ff */
[----:B---3--:R-:W-:Y:S01]  /*9810*/  PRMT R38, R16, 0x7632, R38 ;  /* 0x0000763210267816 */ /* 0x008fe20000000026 */
[----:B------:R-:W-:Y:S01]  /*9820*/  STG.E.U16 desc[UR18][R60.64], R5 ;  /* 0x000000053c007986 */ /* 0x000fe2000c101512 */
[----:B------:R-:W-:-:S02]  /*9830*/  PRMT R39, R17, 0x7632, R39 ;  /* 0x0000763211277816 */ /* 0x000fc40000000027 */
[----:B------:R-:W-:Y:S01]  /*9840*/  LEA.HI.X.SX32 R97, R92, R166, 0x1, P3 ;  /* 0x000000a65c617211 */ /* 0x000fe200018f0eff */
[----:B------:R-:W-:Y:S01]  /*9850*/  STG.E.U16 desc[UR18][R66.64], R2 ;  /* 0x0000000242007986 */ /* 0x000fe2000c101512 */
[----:B------:R-:W-:Y:S02]  /*9860*/  PRMT R40, R18, 0x7632, R40 ;  /* 0x0000763212287816 */ /* 0x000fe40000000028 */
[----:B------:R-:W-:Y:S01]  /*9870*/  LEA R92, P3, R88, R142, 0x1 ;  /* 0x0000008e585c7211 */ /* 0x000fe200078608ff */
[----:B------:R-:W3:Y:S01]  /*9880*/  LDS.128 R64, [R64] ;  /* 0x0000000040407984 */ /* 0x000ee20000000c00 */
[----:B------:R-:W-:Y:S02]  /*9890*/  LEA.HI.X.SX32 R155, R91, R166, 0x1, P4 ;  /* 0x000000a65b9b7211 */ /* 0x000fe400020f0eff */
[----:B------:R-:W-:Y:S01]  /*98a0*/  PRMT R41, R19, 0x7632, R41 ;  /* 0x0000763213297816 */ /* 0x000fe20000000029 */
[----:B------:R-:W-:Y:S01]  /*98b0*/  STG.E.U16 desc[UR18][R68.64], R16 ;  /* 0x0000001044007986 */ /* 0x000fe2000c101512 */
[----:B------:R-:W-:-:S02]  /*98c0*/  LEA R158, P4, R87, R142, 0x1 ;  /* 0x0000008e579e7211 */ /* 0x000fc400078808ff */
[----:B------:R-:W-:Y:S01]  /*98d0*/  LEA.HI.X.SX32 R95, R90, R166, 0x1, P5 ;  /* 0x000000a65a5f7211 */ /* 0x000fe200028f0eff */
[----:B------:R-:W-:Y:S01]  /*98e0*/  STG.E.U16 desc[UR18][R70.64], R17 ;  /* 0x0000001146007986 */ /* 0x000fe2000c101512 */
[----:B------:R-:W-:Y:S02]  /*98f0*/  LEA R90, P5, R86, R142, 0x1 ;  /* 0x0000008e565a7211 */ /* 0x000fe400078a08ff */
[----:B------:R-:W-:Y:S01]  /*9900*/  LEA.HI.X.SX32 R93, R88, R166, 0x1, P3 ;  /* 0x000000a6585d7211 */ /* 0x000fe200018f0eff */
[----:B------:R-:W-:Y:S01]  /*9910*/  STG.E.U16 desc[UR18][R72.64], R18 ;  /* 0x0000001248007986 */ /* 0x000fe2000c101512 */
[----:B------:R-:W-:Y:S02]  /*9920*/  LEA R88, P3, R98, R142, 0x1 ;  /* 0x0000008e62587211 */ /* 0x000fe400078608ff */
[----:B------:R-:W-:Y:S01]  /*9930*/  LEA.HI.X.SX32 R159, R87, R166, 0x1, P4 ;  /* 0x000000a6579f7211 */ /* 0x000fe200020f0eff */
[----:B------:R-:W-:Y:S01]  /*9940*/  STG.E.U16 desc[UR18][R74.64], R19 ;  /* 0x000000134a007986 */ /* 0x000fe2000c101512 */
[----:B----4-:R-:W-:-:S02]  /*9950*/  PRMT R53, R20, 0x7632, R53 ;  /* 0x0000763214357816 */ /* 0x010fc40000000035 */
[----:B------:R-:W-:Y:S01]  /*9960*/  LEA R110, P4, R111, R142, 0x1 ;  /* 0x0000008e6f6e7211 */ /* 0x000fe200078808ff */
[----:B------:R4:W-:Y:S01]  /*9970*/  STG.E.U16 desc[UR18][R76.64], R38 ;  /* 0x000000264c007986 */ /* 0x0009e2000c101512 */
[----:B--2---:R-:W-:Y:S02]  /*9980*/  PRMT R54, R21, 0x7632, R54 ;  /* 0x0000763215367816 */ /* 0x004fe40000000036 */
[----:B------:R-:W-:Y:S01]  /*9990*/  LEA.HI.X.SX32 R91, R86, R166, 0x1, P5 ;  /* 0x000000a6565b7211 */ /* 0x000fe200028f0eff */
[----:B------:R-:W-:Y:S01]  /*99a0*/  STG.E.U16 desc[UR18][R78.64], R39 ;  /* 0x000000274e007986 */ /* 0x000fe2000c101512 */
[----:B------:R-:W-:Y:S02]  /*99b0*/  PRMT R48, R22, 0x7632, R48 ;  /* 0x0000763216307816 */ /* 0x000fe40000000030 */
[-C--:B------:R-:W-:Y:S01]  /*99c0*/  LEA R112, P5, R113, R142.reuse, 0x1 ;  /* 0x0000008e71707211 */ /* 0x080fe200078a08ff */
[----:B------:R2:W-:Y:S01]  /*99d0*/  STG.E.U16 desc[UR18][R80.64], R40 ;  /* 0x0000002850007986 */ /* 0x0005e2000c101512 */
[----:B------:R-:W-:-:S02]  /*99e0*/  LEA R86, P6, R115, R142, 0x1 ;  /* 0x0000008e73567211 */ /* 0x000fc400078c08ff */
[----:B------:R-:W-:Y:S01]  /*99f0*/  LEA.HI.X.SX32 R89, R98, R166, 0x1, P3 ;  /* 0x000000a662597211 */ /* 0x000fe200018f0eff */
[----:B------:R-:W-:Y:S01]  /*9a00*/  STG.E.U16 desc[UR18][R82.64], R41 ;  /* 0x0000002952007986 */ /* 0x000fe2000c101512 */
[----:B----4-:R-:W-:Y:S02]  /*9a10*/  PRMT R77, R23, 0x7632, R77 ;  /* 0x00007632174d7816 */ /* 0x010fe4000000004d */
[----:B------:R-:W-:Y:S01]  /*9a20*/  LEA R98, P3, R117, R142, 0x1 ;  /* 0x0000008e75627211 */ /* 0x000fe200078608ff */
[----:B------:R-:W-:Y:S01]  /*9a30*/  STG.E.U16 desc[UR18][R84.64], R20 ;  /* 0x0000001454007986 */ /* 0x000fe2000c101512 */
[----:B------:R-:W-:Y:S02]  /*9a40*/  LEA.HI.X.SX32 R111, R111, R166, 0x1, P4 ;  /* 0x000000a66f6f7211 */ /* 0x000fe400020f0eff */
[----:B------:R-:W-:Y:S01]  /*9a50*/  LEA R114, P4, R119, R142, 0x1 ;  /* 0x0000008e77727211 */ /* 0x000fe200078808ff */
[----:B------:R-:W-:Y:S01]  /*9a60*/  STG.E.U16 desc[UR18][R100.64], R21 ;  /* 0x0000001564007986 */ /* 0x000fe2000c101512 */
[----:B------:R-:W-:-:S02]  /*9a70*/  LEA.HI.X.SX32 R113, R113, R166, 0x1, P5 ;  /* 0x000000a671717211 */ /* 0x000fc400028f0eff */
[----:B------:R-:W-:Y:S01]  /*9a80*/  LEA R116, P5, R121, R142, 0x1 ;  /* 0x0000008e79747211 */ /* 0x000fe200078a08ff */
[----:B------:R-:W-:Y:S01]  /*9a90*/  STG.E.U16 desc[UR18][R102.64], R22 ;  /* 0x0000001666007986 */ /* 0x000fe2000c101512 */
[----:B------:R-:W-:Y:S02]  /*9aa0*/  LEA.HI.X.SX32 R87, R115, R166, 0x1, P6 ;  /* 0x000000a673577211 */ /* 0x000fe400030f0eff */
[----:B0-----:R-:W-:Y:S01]  /*9ab0*/  PRMT R45, R24, 0x7632, R45 ;  /* 0x00007632182d7816 */ /* 0x001fe2000000002d */
[----:B------:R-:W-:Y:S01]  /*9ac0*/  STG.E.U16 desc[UR18][R104.64], R23 ;  /* 0x0000001768007986 */ /* 0x000fe2000c101512 */
[----:B------:R-:W-:Y:S02]  /*9ad0*/  LEA R118, P6, R141, R142, 0x1 ;  /* 0x0000008e8d767211 */ /* 0x000fe400078c08ff */
[----:B------:R-:W-:Y:S01]  /*9ae0*/  LEA.HI.X.SX32 R99, R117, R166, 0x1, P3 ;  /* 0x000000a675637211 */ /* 0x000fe200018f0eff */
[----:B------:R-:W-:Y:S01]  /*9af0*/  STG.E.U16 desc[UR18][R106.64], R53 ;  /* 0x000000356a007986 */ /* 0x000fe2000c101512 */
[----:B--2---:R-:W-:-:S02]  /*9b00*/  PRMT R80, R25, 0x7632, R80 ;  /* 0x0000763219507816 */ /* 0x004fc40000000050 */
[----:B------:R-:W-:Y:S01]  /*9b10*/  LEA R120, P3, R143, R142, 0x1 ;  /* 0x0000008e8f787211 */ /* 0x000fe200078608ff */
[----:B------:R-:W-:Y:S01]  /*9b20*/  STG.E.U16 desc[UR18][R108.64], R54 ;  /* 0x000000366c007986 */ /* 0x000fe2000c101512 */
[----:B------:R-:W-:Y:S02]  /*9b30*/  LEA.HI.X.SX32 R115, R119, R166, 0x1, P4 ;  /* 0x000000a677737211 */ /* 0x000fe400020f0eff */
[----:B------:R-:W-:Y:S01]  /*9b40*/  PRMT R44, R26, 0x7632, R44 ;  /* 0x000076321a2c7816 */ /* 0x000fe2000000002c */
[----:B------:R-:W-:Y:S01]  /*9b50*/  STG.E.U16 desc[UR18][R96.64], R48 ;  /* 0x0000003060007986 */ /* 0x000fe2000c101512 */
[----:B------:R-:W-:Y:S02]  /*9b60*/  LEA R138, P4, R139, R142, 0x1 ;  /* 0x0000008e8b8a7211 */ /* 0x000fe400078808ff */
[----:B------:R-:W-:Y:S01]  /*9b70*/  PRMT R55, R27, 0x7632, R55 ;  /* 0x000076321b377816 */ /* 0x000fe20000000037 */
[----:B------:R-:W-:Y:S01]  /*9b80*/  STG.E.U16 desc[UR18][R154.64], R77 ;  /* 0x0000004d9a007986 */ /* 0x000fe2000c101512 */
[----:B------:R-:W-:-:S02]  /*9b90*/  LEA.HI.X.SX32 R117, R121, R166, 0x1, P5 ;  /* 0x000000a679757211 */ /* 0x000fc400028f0eff */
[----:B------:R-:W-:Y:S01]  /*9ba0*/  LEA R130, P5, R131, R142, 0x1 ;  /* 0x0000008e83827211 */ /* 0x000fe200078a08ff */
[----:B------:R-:W-:Y:S01]  /*9bb0*/  STG.E.U16 desc[UR18][R94.64], R24 ;  /* 0x000000185e007986 */ /* 0x000fe2000c101512 */
[----:B------:R-:W-:Y:S02]  /*9bc0*/  LEA.HI.X.SX32 R119, R141, R166, 0x1, P6 ;  /* 0x000000a68d777211 */ /* 0x000fe400030f0eff */
        /* <DEDUP_REMOVED lines=8> */
[----:B-----5:R-:W-:Y:S02]  /*9c50*/  PRMT R58, R28, 0x7632, R58 ;  /* 0x000076321c3a7816 */ /* 0x020fe4000000003a */
[----:B------:R-:W-:Y:S01]  /*9c60*/  LEA.HI.X.SX32 R131, R131, R166, 0x1, P5 ;  /* 0x000000a683837211 */ /* 0x000fe200028f0eff */
[----:B------:R-:W-:Y:S01]  /*9c70*/  STG.E.U16 desc[UR18][R90.64], R45 ;  /* 0x0000002d5a007986 */ /* 0x000fe2000c101512 */
[----:B------:R-:W-:Y:S02]  /*9c80*/  PRMT R59, R29, 0x7632, R59 ;  /* 0x000076321d3b7816 */ /* 0x000fe4000000003b */
[----:B------:R-:W-:Y:S01]  /*9c90*/  LEA R134, P5, R135, R142, 0x1 ;  /* 0x0000008e87867211 */ /* 0x000fe200078a08ff */
[----:B------:R-:W-:Y:S01]  /*9ca0*/  STG.E.U16 desc[UR18][R160.64], R80 ;  /* 0x00000050a0007986 */ /* 0x000fe2000c101512 */
[----:B------:R-:W-:-:S02]  /*9cb0*/  LEA.HI.X.SX32 R123, R123, R166, 0x1, P6 ;  /* 0x000000a67b7b7211 */ /* 0x000fc400030f0eff */
[----:B------:R-:W-:Y:S01]  /*9cc0*/  PRMT R60, R30, 0x7632, R60 ;  /* 0x000076321e3c7816 */ /* 0x000fe2000000003c */
[----:B------:R-:W-:Y:S01]  /*9cd0*/  STG.E.U16 desc[UR18][R88.64], R44 ;  /* 0x0000002c58007986 */ /* 0x000fe2000c101512 */
[----:B------:R-:W-:Y:S02]  /*9ce0*/  LEA R126, P6, R127, R142, 0x1 ;  /* 0x0000008e7f7e7211 */ /* 0x000fe400078c08ff */
[----:B------:R-:W-:Y:S01]  /*9cf0*/  LEA.HI.X.SX32 R133, R133, R166, 0x1, P3 ;  /* 0x000000a685857211 */ /* 0x000fe200018f0eff */
[----:B------:R-:W-:Y:S01]  /*9d00*/  STG.E.U16 desc[UR18][R110.64], R55 ;  /* 0x000000376e007986 */ /* 0x000fe2000c101512 */
[----:B------:R-:W-:Y:S02]  /*9d10*/  PRMT R69, R31, 0x7632, R69 ;  /* 0x000076321f457816 */ /* 0x000fe40000000045 */
[----:B------:R-:W-:Y:S01]  /*9d20*/  LEA R136, P3, R137, R142, 0x1 ;  /* 0x0000008e89887211 */ /* 0x000fe200078608ff */
        /* <DEDUP_REMOVED lines=19> */
[----:B------:R-:W-:-:S02]  /*9e60*/  PRMT R68, R34, 0x7632, R68 ;  /* 0x0000763222447816 */ /* 0x000fc40000000044 */
[----:B------:R-:W-:Y:S01]  /*9e70*/  LEA.HI.X.SX32 R141, R145, R166, 0x1, P5 ;  /* 0x000000a6918d7211 */ /* 0x000fe200028f0eff */
[----:B------:R-:W-:Y:S01]  /*9e80*/  STG.E.U16 desc[UR18][R138.64], R69 ;  /* 0x000000458a007986 */ /* 0x000fe2000c101512 */
[----:B------:R-:W-:Y:S02]  /*9e90*/  PRMT R4, R35, 0x7632, R4 ;  /* 0x0000763223047816 */ /* 0x000fe40000000004 */
        /* <DEDUP_REMOVED lines=11> */
[-C--:B------:R-:W-:Y:S02]  /*9f50*/  LEA.HI.X.SX32 R149, R153, R166.reuse, 0x1, P5 ;  /* 0x000000a699957211 */ /* 0x080fe400028f0eff */
[----:B---3--:R-:W-:Y:S01]  /*9f60*/  PRMT R74, R64, 0x7632, R74 ;  /* 0x00007632404a7816 */ /* 0x008fe2000000004a */
[----:B------:R0:W-:Y:S01]  /*9f70*/  STG.E.U16 desc[UR18][R134.64], R2 ;  /* 0x0000000286007986 */ /* 0x0001e2000c101512 */
[----:B------:R-:W-:-:S02]  /*9f80*/  LEA.HI.X.SX32 R153, R163, R166, 0x1, P6 ;  /* 0x000000a6a3997211 */ /* 0x000fc400030f0eff */
[----:B------:R-:W-:Y:S01]  /*9f90*/  PRMT R76, R65, 0x7632, R76 ;  /* 0x00007632414c7816 */ /* 0x000fe2000000004c */
[----:B------:R2:W-:Y:S01]  /*9fa0*/  STG.E.U16 desc[UR18][R126.64], R3 ;  /* 0x000000037e007986 */ /* 0x0005e2000c101512 */
[-C--:B------:R-:W-:Y:S02]  /*9fb0*/  LEA.HI.X.SX32 R163, R165, R166.reuse, 0x1, P3 ;  /* 0x000000a6a5a37211 */ /* 0x080fe400018f0eff */
[----:B------:R-:W-:Y:S01]  /*9fc0*/  PRMT R81, R66, 0x7632, R81 ;  /* 0x0000763242517816 */ /* 0x000fe20000000051 */
[----:B------:R-:W-:Y:S01]  /*9fd0*/  STG.E.U16 desc[UR18][R136.64], R68 ;  /* 0x0000004488007986 */ /* 0x000fe2000c101512 */
[----:B------:R-:W-:Y:S02]  /*9fe0*/  LEA.HI.X.SX32 R143, R164, R166, 0x1, P4 ;  /* 0x000000a6a48f7211 */ /* 0x000fe400020f0eff */
[----:B------:R-:W-:Y:S01]  /*9ff0*/  PRMT R71, R67, 0x7632, R71 ;  /* 0x0000763243477816 */ /* 0x000fe20000000047 */
[----:B------:R3:W-:Y:S01]  /*a000*/  STG.E.U16 desc[UR18][R128.64], R4 ;  /* 0x0000000480007986 */ /* 0x0007e2000c101512 */
[----:B0-----:R-:W-:-:S02]  /*a010*/  FSEL R2, R63, -INF , P2 ;  /* 0xff8000003f027808 */ /* 0x001fc40001000000 */
[----:B------:R-:W-:Y:S01]  /*a020*/  LOP3.LUT R7, R7, 0xf8, RZ, 0xc0, !PT ;  /* 0x000000f807077812 */ /* 0x000fe200078ec0ff */
[----:B------:R0:W-:Y:S01]  /*a030*/  STG.E.U16 desc[UR18][R140.64], R64 ;  /* 0x000000408c007986 */ /* 0x0001e2000c101512 */
[----:B--2---:R-:W-:-:S03]  /*a040*/  FSEL R3, R62, -INF , P1 ;  /* 0xff8000003e037808 */ /* 0x004fc60000800000 */
[----:B------:R0:W-:Y:S02]  /*a050*/  STG.E.U16 desc[UR18][R144.64], R65 ;  /* 0x0000004190007986 */ /* 0x0001e4000c101512 */
[----:B------:R-:W-:Y:S01]  /*a060*/  FFMA R5, R3, 0.69314718246459960938, R10 ;  /* 0x3f31721803057823 */ /* 0x000fe2000000000a */
[----:B------:R-:W-:Y:S01]  /*a070*/  IMAD.SHL.U32 R3, R176, 0x4, RZ ;  /* 0x00000004b0037824 */ /* 0x000fe200078e00ff */
[----:B------:R0:W-:Y:S01]  /*a080*/  STG.E.U16 desc[UR18][R150.64], R66 ;  /* 0x0000004296007986 */ /* 0x0001e2000c101512 */
[----:B---3--:R-:W-:-:S03]  /*a090*/  FFMA R4, R2, 0.69314718246459960938, R11 ;  /* 0x3f31721802047823 */ /* 0x008fc6000000000b */
[----:B------:R0:W-:Y:S01]  /*a0a0*/  STG.E.U16 desc[UR18][R146.64], R67 ;  /* 0x0000004392007986 */ /* 0x0001e2000c101512 */
[----:B-1----:R-:W-:-:S03]  /*a0b0*/  IADD3 R2, P1, P2, R3, UR7, R8 ;  /* 0x0000000703027c10 */ /* 0x002fc6000fa3e008 */
[----:B------:R0:W-:Y:S01]  /*a0c0*/  STG.E.U16 desc[UR18][R148.64], R74 ;  /* 0x0000004a94007986 */ /* 0x0001e2000c101512 */
[----:B------:R-:W-:-:S03]  /*a0d0*/  IADD3.X R3, R6, UR5, R9, P1, P2 ;  /* 0x0000000506037c10 */ /* 0x000fc60008fe4409 */
[----:B------:R0:W-:Y:S04]  /*a0e0*/  STG.E.U16 desc[UR18][R152.64], R76 ;  /* 0x0000004c98007986 */ /* 0x0001e8000c101512 */
[----:B------:R0:W-:Y:S04]  /*a0f0*/  STG.E.U16 desc[UR18][R162.64], R81 ;  /* 0x00000051a2007986 */ /* 0x0001e8000c101512 */
[----:B------:R0:W-:Y:S01]  /*a100*/  STG.E.U16 desc[UR18][R142.64], R71 ;  /* 0x000000478e007986 */ /* 0x0001e2000c101512 */
[----:B------:R-:W-:Y:S06]  /*a110*/  BAR.SYNC.DEFER_BLOCKING 0x0 ;  /* 0x0000000000007b1d */ /* 0x000fec0000010000 */
[----:B------:R0:W-:Y:S02]  /*a120*/  STS.64 [R7+UR16], R4 ;  /* 0x0000000407007988 */ /* 0x0001e40008000a10 */
[----:B------:R-:W-:Y:S06]  /*a130*/  BAR.SYNC.DEFER_BLOCKING 0x0 ;  /* 0x0000000000007b1d */ /* 0x000fec0000010000 */
[----:B------:R-:W-:Y:S05]  /*a140*/  @P0 EXIT ;  /* 0x000000000000094d */ /* 0x000fea0003800000 */
[----:B0-----:R-:W0:Y:S04]  /*a150*/  LDS R5, [R0] ;  /* 0x0000000000057984 */ /* 0x001e280000000800 */
[----:B0-----:R-:W-:Y:S01]  /*a160*/  STG.E desc[UR18][R2.64], R5 ;  /* 0x0000000502007986 */ /* 0x001fe2000c101912 */
[----:B------:R-:W-:Y:S05]  /*a170*/  EXIT ;  /* 0x000000000000794d */ /* 0x000fea0003800000 */
.L_x_2:
[----:B------:R-:W-:-:S00]  /*a180*/  BRA `(.L_x_2) ;  /* 0xfffffffc00fc7947 */ /* 0x000fc0000383ffff */
[----:B------:R-:W-:-:S00]  /*a190*/  NOP ;  /* 0x0000000000007918 */ /* 0x000fc00000000000 */
        /* <DEDUP_REMOVED lines=14> */
.L_x_3:


//--------------------- .nv.global.init           --------------------------
	.section	.nv.global.init,"aw",@progbits
.nv.global.init:
	.type		_$_str,@object
	.size		_$_str,(.L_0 - _$_str)
_$_str:
        /*0000*/ 	.byte	0x5f, 0x5f, 0x43, 0x55, 0x44, 0x41, 0x5f, 0x46, 0x54, 0x5a, 0x00
.L_0:


//--------------------- .nv.shared.attn_fwd       --------------------------
	.section	.nv.shared.attn_fwd,"aw",@nobits
	.sectionflags	@""
	.align	16
	.zero		1024


//--------------------- .nv.shared.reserved.0     --------------------------
	.section	.nv.shared.reserved.0,"aw",@nobits
	.weak		__nv_reservedSMEM_offset_0_alias
	.size		__nv_reservedSMEM_offset_0_alias, 0, 0
	.other		__nv_reservedSMEM_offset_0_alias,@"STO_CUDA_RESERVED_SHARED STV_DEFAULT"
__nv_reservedSMEM_offset_0_alias:
	.zero		0


//--------------------- .nv.constant0.attn_fwd    --------------------------
	.section	.nv.constant0.attn_fwd,"a",@progbits
	.sectionflags	@""
	.align	4
.nv.constant0.attn_fwd:
	.zero		664


//--------------------- SYMBOLS --------------------------

	.type		.nv.reservedSmem.offset0,@object
	.size		.nv.reservedSmem.offset0,0x4
